	.target	sm_100

	.elftype	@"ET_EXEC"


//--------------------- .note.nv.tkinfo           --------------------------
	.section	.note.nv.tkinfo,"",@"SHT_NOTE"
	.sectionflags	@"SHF_NOTE_NV_TKINFO"
	.tkinfo
        /*0018*/ 	.word	0x00000081
        /*0030*/ 	.string	""
        /*0030*/ 	.string	"ptxas"
        /*0030*/ 	.string	"Cuda compilation tools, release 12.9, V12.9.86"
        /*0030*/ 	.string	"Build cuda_12.9.r12.9/compiler.36037853_0"
        /*0030*/ 	.string	"-regUsageLevel 10 -arch sm_100f -m 64 "



//--------------------- .note.nv.cuver            --------------------------
	.section	.note.nv.cuver,"",@"SHT_NOTE"
	.sectionflags	@"SHF_NOTE_NV_CUVER"
        /*0018*/ 	.short	0x0001
        /*001a*/ 	.short	0x0064
        /*001c*/ 	.short	0x0001
        /*001e*/ 	.short	0x0000
        /*0020*/ 	.short	0x0001
        /*0022*/ 	.short	0x0000


//--------------------- .nv.info                  --------------------------
	.section	.nv.info,"",@"SHT_CUDA_INFO"
	.align	4


	//----- nvinfo : EIATTR_REGCOUNT
	.align		4
        /*0000*/ 	.byte	0x04, 0x2f
        /*0002*/ 	.short	(.L_15 - .L_14)
	.align		4
.L_14:
        /*0004*/ 	.word	index@(_ZN9deep_gemm24sm100_fp8_gemm_1d1d_implILN4cute4UMMA5MajorE0ELS3_0ELj0ELj4096ELj7168ELj128ELj224ELj128ELj64ELj128ELj128ELj64ELj4ELj128ELj128ELj1ELb0ELj139ELNS_8GemmTypeE1ELb0EN7cutlass10bfloat16_tENS_16EpilogueIdentityEEEvPijjj14CUtensorMap_stS9_S9_S9_S9_)
        /*0008*/ 	.word	0x00000038


	//----- nvinfo : EIATTR_FRAME_SIZE
	.align		4
.L_15:
        /*000c*/ 	.byte	0x04, 0x11
        /*000e*/ 	.short	(.L_17 - .L_16)
	.align		4
.L_16:
        /*0010*/ 	.word	index@($__internal_3_$__cuda_sm20_div_u16)
        /*0014*/ 	.word	0x00000000


	//----- nvinfo : EIATTR_FRAME_SIZE
	.align		4
.L_17:
        /*0018*/ 	.byte	0x04, 0x11
        /*001a*/ 	.short	(.L_19 - .L_18)
	.align		4
.L_18:
        /*001c*/ 	.word	index@($__internal_2_$__cuda_sm10x_tcgen05_guardrail_trap_unallocated_columns_being_dealloced)
        /*0020*/ 	.word	0x00000000


	//----- nvinfo : EIATTR_FRAME_SIZE
	.align		4
.L_19:
        /*0024*/ 	.byte	0x04, 0x11
        /*0026*/ 	.short	(.L_21 - .L_20)
	.align		4
.L_20:
        /*0028*/ 	.word	index@($__internal_1_$__cuda_sm10x_tcgen05_guardrail_trap_phase_invalid_during_alloc)
        /*002c*/ 	.word	0x00000000


	//----- nvinfo : EIATTR_FRAME_SIZE
	.align		4
.L_21:
        /*0030*/ 	.byte	0x04, 0x11
        /*0032*/ 	.short	(.L_23 - .L_22)
	.align		4
.L_22:
        /*0034*/ 	.word	index@($__internal_0_$__cuda_sm10x_tcgen05_guardrail_trap_col_being_dealloced_not_returned_by_alloc)
        /*0038*/ 	.word	0x00000000


	//----- nvinfo : EIATTR_FRAME_SIZE
	.align		4
.L_23:
        /*003c*/ 	.byte	0x04, 0x11
        /*003e*/ 	.short	(.L_25 - .L_24)
	.align		4
.L_24:
        /*0040*/ 	.word	index@(_ZN9deep_gemm24sm100_fp8_gemm_1d1d_implILN4cute4UMMA5MajorE0ELS3_0ELj0ELj4096ELj7168ELj128ELj224ELj128ELj64ELj128ELj128ELj64ELj4ELj128ELj128ELj1ELb0ELj139ELNS_8GemmTypeE1ELb0EN7cutlass10bfloat16_tENS_16EpilogueIdentityEEEvPijjj14CUtensorMap_stS9_S9_S9_S9_)
        /*0044*/ 	.word	0x00000000


	//----- nvinfo : EIATTR_MIN_STACK_SIZE
	.align		4
.L_25:
        /*0048*/ 	.byte	0x04, 0x12
        /*004a*/ 	.short	(.L_27 - .L_26)
	.align		4
.L_26:
        /*004c*/ 	.word	index@(_ZN9deep_gemm24sm100_fp8_gemm_1d1d_implILN4cute4UMMA5MajorE0ELS3_0ELj0ELj4096ELj7168ELj128ELj224ELj128ELj64ELj128ELj128ELj64ELj4ELj128ELj128ELj1ELb0ELj139ELNS_8GemmTypeE1ELb0EN7cutlass10bfloat16_tENS_16EpilogueIdentityEEEvPijjj14CUtensorMap_stS9_S9_S9_S9_)
        /*0050*/ 	.word	0x00000000
.L_27:


//--------------------- .nv.info._ZN9deep_gemm24sm100_fp8_gemm_1d1d_implILN4cute4UMMA5MajorE0ELS3_0ELj0ELj4096ELj7168ELj128ELj224ELj128ELj64ELj128ELj128ELj64ELj4ELj128ELj128ELj1ELb0ELj139ELNS_8GemmTypeE1ELb0EN7cutlass10bfloat16_tENS_16EpilogueIdentityEEEvPijjj14CUtensorMap_stS9_S9_S9_S9_ --------------------------
	.section	.nv.info._ZN9deep_gemm24sm100_fp8_gemm_1d1d_implILN4cute4UMMA5MajorE0ELS3_0ELj0ELj4096ELj7168ELj128ELj224ELj128ELj64ELj128ELj128ELj64ELj4ELj128ELj128ELj1ELb0ELj139ELNS_8GemmTypeE1ELb0EN7cutlass10bfloat16_tENS_16EpilogueIdentityEEEvPijjj14CUtensorMap_stS9_S9_S9_S9_,"",@"SHT_CUDA_INFO"
	.sectionflags	@""
	.align	4


	//----- nvinfo : EIATTR_CUDA_API_VERSION
	.align		4
        /*0000*/ 	.byte	0x04, 0x37
        /*0002*/ 	.short	(.L_29 - .L_28)
.L_28:
        /*0004*/ 	.word	0x00000081


	//----- nvinfo : EIATTR_KPARAM_INFO
	.align		4
.L_29:
        /*0008*/ 	.byte	0x04, 0x17
        /*000a*/ 	.short	(.L_31 - .L_30)
.L_30:
        /*000c*/ 	.word	0x00000000
        /*0010*/ 	.short	0x0008
        /*0012*/ 	.short	0x0240
        /*0014*/ 	.byte	0x00, 0xf0, 0x01, 0x02


	//----- nvinfo : EIATTR_KPARAM_INFO
	.align		4
.L_31:
        /*0018*/ 	.byte	0x04, 0x17
        /*001a*/ 	.short	(.L_33 - .L_32)
.L_32:
        /*001c*/ 	.word	0x00000000
        /*0020*/ 	.short	0x0007
        /*0022*/ 	.short	0x01c0
        /*0024*/ 	.byte	0x00, 0xf0, 0x01, 0x02


	//----- nvinfo : EIATTR_KPARAM_INFO
	.align		4
.L_33:
        /*0028*/ 	.byte	0x04, 0x17
        /*002a*/ 	.short	(.L_35 - .L_34)
.L_34:
        /*002c*/ 	.word	0x00000000
        /*0030*/ 	.short	0x0006
        /*0032*/ 	.short	0x0140
        /*0034*/ 	.byte	0x00, 0xf0, 0x01, 0x02


	//----- nvinfo : EIATTR_KPARAM_INFO
	.align		4
.L_35:
        /*0038*/ 	.byte	0x04, 0x17
        /*003a*/ 	.short	(.L_37 - .L_36)
.L_36:
        /*003c*/ 	.word	0x00000000
        /*0040*/ 	.short	0x0005
        /*0042*/ 	.short	0x00c0
        /*0044*/ 	.byte	0x00, 0xf0, 0x01, 0x02


	//----- nvinfo : EIATTR_KPARAM_INFO
	.align		4
.L_37:
        /*0048*/ 	.byte	0x04, 0x17
        /*004a*/ 	.short	(.L_39 - .L_38)
.L_38:
        /*004c*/ 	.word	0x00000000
        /*0050*/ 	.short	0x0004
        /*0052*/ 	.short	0x0040
        /*0054*/ 	.byte	0x00, 0xf0, 0x01, 0x02


	//----- nvinfo : EIATTR_KPARAM_INFO
	.align		4
.L_39:
        /*0058*/ 	.byte	0x04, 0x17
        /*005a*/ 	.short	(.L_41 - .L_40)
.L_40:
        /*005c*/ 	.word	0x00000000
        /*0060*/ 	.short	0x0003
        /*0062*/ 	.short	0x0010
        /*0064*/ 	.byte	0x00, 0xf0, 0x11, 0x00


	//----- nvinfo : EIATTR_KPARAM_INFO
	.align		4
.L_41:
        /*0068*/ 	.byte	0x04, 0x17
        /*006a*/ 	.short	(.L_43 - .L_42)
.L_42:
        /*006c*/ 	.word	0x00000000
        /*0070*/ 	.short	0x0002
        /*0072*/ 	.short	0x000c
        /*0074*/ 	.byte	0x00, 0xf0, 0x11, 0x00


	//----- nvinfo : EIATTR_KPARAM_INFO
	.align		4
.L_43:
        /*0078*/ 	.byte	0x04, 0x17
        /*007a*/ 	.short	(.L_45 - .L_44)
.L_44:
        /*007c*/ 	.word	0x00000000
        /*0080*/ 	.short	0x0001
        /*0082*/ 	.short	0x0008
        /*0084*/ 	.byte	0x00, 0xf0, 0x11, 0x00


	//----- nvinfo : EIATTR_KPARAM_INFO
	.align		4
.L_45:
        /*0088*/ 	.byte	0x04, 0x17
        /*008a*/ 	.short	(.L_47 - .L_46)
.L_46:
        /*008c*/ 	.word	0x00000000
        /*0090*/ 	.short	0x0000
        /*0092*/ 	.short	0x0000
        /*0094*/ 	.byte	0x00, 0xf5, 0x21, 0x00


	//----- nvinfo : EIATTR_AT_ENTRY_FRAGMENTS
	.align		4
.L_47:
        /*0098*/ 	.byte	0x04, 0x4f
        /*009a*/ 	.short	(.L_49 - .L_48)


	//   ....[0]....
.L_48:
        /*009c*/ 	.word	0x00000004


	//----- nvinfo : EIATTR_RESERVED_SMEM_USED
	.align		4
.L_49:
        /*00a0*/ 	.byte	0x01, 0x41
	.zero		2


	//----- nvinfo : EIATTR_SPARSE_MMA_MASK
	.align		4
        /*00a4*/ 	.byte	0x03, 0x50
        /*00a6*/ 	.short	0x0000


	//----- nvinfo : EIATTR_TCGEN05_1CTA_USED
	.align		4
        /*00a8*/ 	.byte	0x01, 0x51
	.zero		2


	//----- nvinfo : EIATTR_MAXREG_COUNT
	.align		4
        /*00ac*/ 	.byte	0x03, 0x1b
        /*00ae*/ 	.short	0x00ff


	//----- nvinfo : EIATTR_NUM_BARRIERS
	.align		4
        /*00b0*/ 	.byte	0x02, 0x4c
        /*00b2*/ 	.byte	0x09
	.zero		1


	//----- nvinfo : EIATTR_INT_WARP_WIDE_INSTR_OFFSETS
	.align		4
        /*00b4*/ 	.byte	0x04, 0x31
        /*00b6*/ 	.short	(.L_51 - .L_50)


	//   ....[0]....
.L_50:
        /*00b8*/ 	.word	0x00004010


	//   ....[1]....
        /*00bc*/ 	.word	0x00004030


	//----- nvinfo : EIATTR_COOP_GROUP_MASK_REGIDS
	.align		4
.L_51:
        /*00c0*/ 	.byte	0x04, 0x29
        /*00c2*/ 	.short	(.L_53 - .L_52)


	//   ....[0]....
.L_52:
        /*00c4*/ 	.word	0xffffffff


	//   ....[1]....
        /*00c8*/ 	.word	0xffffffff


	//   ....[2]....
        /*00cc*/ 	.word	0xffffffff


	//   ....[3]....
        /*00d0*/ 	.word	0xffffffff


	//   ....[4]....
        /*00d4*/ 	.word	0xffffffff


	//   ....[5]....
        /*00d8*/ 	.word	0xffffffff


	//   ....[6]....
        /*00dc*/ 	.word	0xffffffff


	//   ....[7]....
        /*00e0*/ 	.word	0xffffffff


	//   ....[8]....
        /*00e4*/ 	.word	0xffffffff


	//   ....[9]....
        /*00e8*/ 	.word	0xffffffff


	//   ....[10]....
        /*00ec*/ 	.word	0xffffffff


	//   ....[11]....
        /*00f0*/ 	.word	0xffffffff


	//   ....[12]....
        /*00f4*/ 	.word	0xffffffff


	//   ....[13]....
        /*00f8*/ 	.word	0xffffffff


	//----- nvinfo : EIATTR_COOP_GROUP_INSTR_OFFSETS
	.align		4
.L_53:
        /*00fc*/ 	.byte	0x04, 0x28
        /*00fe*/ 	.short	(.L_55 - .L_54)


	//   ....[0]....
.L_54:
        /*0100*/ 	.word	0x00000030


	//   ....[1]....
        /*0104*/ 	.word	0x00000470


	//   ....[2]....
        /*0108*/ 	.word	0x00000730


	//   ....[3]....
        /*010c*/ 	.word	0x00000b70


	//   ....[4]....
        /*0110*/ 	.word	0x00000c20


	//   ....[5]....
        /*0114*/ 	.word	0x00000cd0


	//   ....[6]....
        /*0118*/ 	.word	0x000012c0


	//   ....[7]....
        /*011c*/ 	.word	0x000012e0


	//   ....[8]....
        /*0120*/ 	.word	0x00001300


	//   ....[9]....
        /*0124*/ 	.word	0x00001550


	//   ....[10]....
        /*0128*/ 	.word	0x00001580


	//   ....[11]....
        /*012c*/ 	.word	0x000015c0


	//   ....[12]....
        /*0130*/ 	.word	0x00003f30


	//   ....[13]....
        /*0134*/ 	.word	0x000040f0


	//----- nvinfo : EIATTR_VRC_CTA_INIT_COUNT
	.align		4
.L_55:
        /*0138*/ 	.byte	0x02, 0x4a
        /*013a*/ 	.byte	0x80
	.zero		1


	//----- nvinfo : EIATTR_MBARRIER_INSTR_OFFSETS
	.align		4
        /*013c*/ 	.byte	0x04, 0x39
        /*013e*/ 	.short	(.L_57 - .L_56)


	//   ....[0]....
.L_56:
        /*0140*/ 	.word	0x00000330
        /*0144*/ 	.word	0x000000ff
        /*0148*/ 	.word	0x00031800
        /*014c*/ 	.short	0x0100
        /*014e*/ 	.byte	0x05
	.zero		1


	//   ....[1]....
        /*0150*/ 	.word	0x00000340
        /*0154*/ 	.word	0x000000ff
        /*0158*/ 	.word	0x00031820
        /*015c*/ 	.short	0x0100
        /*015e*/ 	.byte	0x05
	.zero		1


	//   ....[2]....
        /*0160*/ 	.word	0x00000350
        /*0164*/ 	.word	0x000000ff
        /*0168*/ 	.word	0x00031840
        /*016c*/ 	.short	0x0100
        /*016e*/ 	.byte	0x05
	.zero		1


	//   ....[3]....
        /*0170*/ 	.word	0x00000360
        /*0174*/ 	.word	0x000000ff
        /*0178*/ 	.word	0x00031808
        /*017c*/ 	.short	0x0100
        /*017e*/ 	.byte	0x05
	.zero		1


	//   ....[4]....
        /*0180*/ 	.word	0x00000370
        /*0184*/ 	.word	0x000000ff
        /*0188*/ 	.word	0x00031828
        /*018c*/ 	.short	0x0100
        /*018e*/ 	.byte	0x05
	.zero		1


	//   ....[5]....
        /*0190*/ 	.word	0x00000380
        /*0194*/ 	.word	0x000000ff
        /*0198*/ 	.word	0x00031848
        /*019c*/ 	.short	0x0100
        /*019e*/ 	.byte	0x05
	.zero		1


	//   ....[6]....
        /*01a0*/ 	.word	0x00000390
        /*01a4*/ 	.word	0x000000ff
        /*01a8*/ 	.word	0x00031810
        /*01ac*/ 	.short	0x0100
        /*01ae*/ 	.byte	0x05
	.zero		1


	//   ....[7]....
        /*01b0*/ 	.word	0x000003a0
        /*01b4*/ 	.word	0x000000ff
        /*01b8*/ 	.word	0x00031830
        /*01bc*/ 	.short	0x0100
        /*01be*/ 	.byte	0x05
	.zero		1


	//   ....[8]....
        /*01c0*/ 	.word	0x000003b0
        /*01c4*/ 	.word	0x000000ff
        /*01c8*/ 	.word	0x00031850
        /*01cc*/ 	.short	0x0100
        /*01ce*/ 	.byte	0x05
	.zero		1


	//   ....[9]....
        /*01d0*/ 	.word	0x000003c0
        /*01d4*/ 	.word	0x000000ff
        /*01d8*/ 	.word	0x00031818
        /*01dc*/ 	.short	0x0100
        /*01de*/ 	.byte	0x05
	.zero		1


	//   ....[10]....
        /*01e0*/ 	.word	0x000003d0
        /*01e4*/ 	.word	0x000000ff
        /*01e8*/ 	.word	0x00031838
        /*01ec*/ 	.short	0x0100
        /*01ee*/ 	.byte	0x05
	.zero		1


	//   ....[11]....
        /*01f0*/ 	.word	0x000003e0
        /*01f4*/ 	.word	0x000000ff
        /*01f8*/ 	.word	0x00031858
        /*01fc*/ 	.short	0x0100
        /*01fe*/ 	.byte	0x05
	.zero		1


	//   ....[12]....
        /*0200*/ 	.word	0x000003f0
        /*0204*/ 	.word	0x000000ff
        /*0208*/ 	.word	0x00031860
        /*020c*/ 	.short	0x0100
        /*020e*/ 	.byte	0x05
	.zero		1


	//   ....[13]....
        /*0210*/ 	.word	0x00000400
        /*0214*/ 	.word	0x000000ff
        /*0218*/ 	.word	0x00031870
        /*021c*/ 	.short	0x0100
        /*021e*/ 	.byte	0x05
	.zero		1


	//   ....[14]....
        /*0220*/ 	.word	0x00000410
        /*0224*/ 	.word	0x000000ff
        /*0228*/ 	.word	0x00031868
        /*022c*/ 	.short	0x0100
        /*022e*/ 	.byte	0x05
	.zero		1


	//   ....[15]....
        /*0230*/ 	.word	0x00000420
        /*0234*/ 	.word	0x000000ff
        /*0238*/ 	.word	0x00031878
        /*023c*/ 	.short	0x0100
        /*023e*/ 	.byte	0x05
	.zero		1


	//   ....[16]....
        /*0240*/ 	.word	0x00000a20
        /*0244*/ 	.word	0x00000002
        /*0248*/ 	.word	0x00031800
        /*024c*/ 	.short	0x010a
        /*024e*/ 	.byte	0xff
	.zero		1


	//   ....[17]....
        /*0250*/ 	.word	0x00000db0
        /*0254*/ 	.word	0x00000002
        /*0258*/ 	.word	0x00000000
        /*025c*/ 	.short	0x0101
        /*025e*/ 	.byte	0xff
	.zero		1


	//   ....[18]....
        /*0260*/ 	.word	0x000010d0
        /*0264*/ 	.word	0x00000000
        /*0268*/ 	.word	0x00031870
        /*026c*/ 	.short	0x010a
        /*026e*/ 	.byte	0x08
	.zero		1


	//   ....[19]....
        /*0270*/ 	.word	0x00001150
        /*0274*/ 	.word	0x000000ff
        /*0278*/ 	.word	0x00031840
        /*027c*/ 	.short	0x010a
        /*027e*/ 	.byte	0x0a
	.zero		1


	//   ....[20]....
        /*0280*/ 	.word	0x00001520
        /*0284*/ 	.word	0x000000ff
        /*0288*/ 	.word	0x00031840
        /*028c*/ 	.short	0x010a
        /*028e*/ 	.byte	0x0d
	.zero		1


	//   ....[21]....
        /*0290*/ 	.word	0x00001b20
        /*0294*/ 	.word	0x00000008
        /*0298*/ 	.word	0x00031820
        /*029c*/ 	.short	0x010a
        /*029e*/ 	.byte	0xff
	.zero		1


	//   ....[22]....
        /*02a0*/ 	.word	0x00001e60
        /*02a4*/ 	.word	0x00000008
        /*02a8*/ 	.word	0x00031828
        /*02ac*/ 	.short	0x010a
        /*02ae*/ 	.byte	0xff
	.zero		1


	//   ....[23]....
        /*02b0*/ 	.word	0x00001fc0
        /*02b4*/ 	.word	0x00000008
        /*02b8*/ 	.word	0x00031830
        /*02bc*/ 	.short	0x010a
        /*02be*/ 	.byte	0xff
	.zero		1


	//   ....[24]....
        /*02c0*/ 	.word	0x00002110
        /*02c4*/ 	.word	0x00000008
        /*02c8*/ 	.word	0x00031838
        /*02cc*/ 	.short	0x010a
        /*02ce*/ 	.byte	0xff
	.zero		1


	//   ....[25]....
        /*02d0*/ 	.word	0x000025f0
        /*02d4*/ 	.word	0x00000002
        /*02d8*/ 	.word	0x00031860
        /*02dc*/ 	.short	0x010a
        /*02de*/ 	.byte	0xff
	.zero		1


	//   ....[26]....
        /*02e0*/ 	.word	0x00003db0
        /*02e4*/ 	.word	0x00000002
        /*02e8*/ 	.word	0x00000000
        /*02ec*/ 	.short	0x0101
        /*02ee*/ 	.byte	0xff
	.zero		1


	//   ....[27]....
        /*02f0*/ 	.word	0x00004120
        /*02f4*/ 	.word	0x00000002
        /*02f8*/ 	.word	0x00031800
        /*02fc*/ 	.short	0x010a
        /*02fe*/ 	.byte	0xff
	.zero		1


	//   ....[28]....
        /*0300*/ 	.word	0x000041a0
        /*0304*/ 	.word	0x00000000
        /*0308*/ 	.word	0x00031870
        /*030c*/ 	.short	0x010a
        /*030e*/ 	.byte	0xff
	.zero		1


	//   ....[29]....
        /*0310*/ 	.word	0x00004210
        /*0314*/ 	.word	0x00000002
        /*0318*/ 	.word	0x00031840
        /*031c*/ 	.short	0x010a
        /*031e*/ 	.byte	0xff
	.zero		1


	//   ....[30]....
        /*0320*/ 	.word	0x00004280
        /*0324*/ 	.word	0x00000002
        /*0328*/ 	.word	0x00031840
        /*032c*/ 	.short	0x010a
        /*032e*/ 	.byte	0xff
	.zero		1


	//   ....[31]....
        /*0330*/ 	.word	0x000042f0
        /*0334*/ 	.word	0x00000008
        /*0338*/ 	.word	0x00031820
        /*033c*/ 	.short	0x010a
        /*033e*/ 	.byte	0xff
	.zero		1


	//   ....[32]....
        /*0340*/ 	.word	0x00004360
        /*0344*/ 	.word	0x00000008
        /*0348*/ 	.word	0x00031828
        /*034c*/ 	.short	0x010a
        /*034e*/ 	.byte	0xff
	.zero		1


	//   ....[33]....
        /*0350*/ 	.word	0x000043d0
        /*0354*/ 	.word	0x00000008
        /*0358*/ 	.word	0x00031830
        /*035c*/ 	.short	0x010a
        /*035e*/ 	.byte	0xff
	.zero		1


	//   ....[34]....
        /*0360*/ 	.word	0x00004440
        /*0364*/ 	.word	0x00000008
        /*0368*/ 	.word	0x00031838
        /*036c*/ 	.short	0x010a
        /*036e*/ 	.byte	0xff
	.zero		1


	//   ....[35]....
        /*0370*/ 	.word	0x000044a0
        /*0374*/ 	.word	0x00000002
        /*0378*/ 	.word	0x00031860
        /*037c*/ 	.short	0x010a
        /*037e*/ 	.byte	0xff
	.zero		1


	//----- nvinfo : EIATTR_NUM_MBARRIERS
	.align		4
.L_57:
        /*0380*/ 	.byte	0x03, 0x38
        /*0382*/ 	.short	0x0010


	//----- nvinfo : EIATTR_EXIT_INSTR_OFFSETS
	.align		4
        /*0384*/ 	.byte	0x04, 0x1c
        /*0386*/ 	.short	(.L_59 - .L_58)


	//   ....[0]....
.L_58:
        /*0388*/ 	.word	0x00000830


	//   ....[1]....
        /*038c*/ 	.word	0x00000e10


	//   ....[2]....
        /*0390*/ 	.word	0x00000ef0


	//   ....[3]....
        /*0394*/ 	.word	0x00001840


	//   ....[4]....
        /*0398*/ 	.word	0x000018b0


	//   ....[5]....
        /*039c*/ 	.word	0x000022a0


	//   ....[6]....
        /*03a0*/ 	.word	0x00002300


	//   ....[7]....
        /*03a4*/ 	.word	0x00003f10


	//   ....[8]....
        /*03a8*/ 	.word	0x00004100


	//----- nvinfo : EIATTR_MAX_THREADS
	.align		4
.L_59:
        /*03ac*/ 	.byte	0x04, 0x05
        /*03ae*/ 	.short	(.L_61 - .L_60)
.L_60:
        /*03b0*/ 	.word	0x00000100
        /*03b4*/ 	.word	0x00000001
        /*03b8*/ 	.word	0x00000001


	//----- nvinfo : EIATTR_CRS_STACK_SIZE
	.align		4
.L_61:
        /*03bc*/ 	.byte	0x04, 0x1e
        /*03be*/ 	.short	(.L_63 - .L_62)
.L_62:
        /*03c0*/ 	.word	0x00000000


	//----- nvinfo : EIATTR_CBANK_PARAM_SIZE
	.align		4
.L_63:
        /*03c4*/ 	.byte	0x03, 0x19
        /*03c6*/ 	.short	0x02c0


	//----- nvinfo : EIATTR_PARAM_CBANK
	.align		4
        /*03c8*/ 	.byte	0x04, 0x0a
        /*03ca*/ 	.short	(.L_65 - .L_64)
	.align		4
.L_64:
        /*03cc*/ 	.word	index@(.nv.constant0._ZN9deep_gemm24sm100_fp8_gemm_1d1d_implILN4cute4UMMA5MajorE0ELS3_0ELj0ELj4096ELj7168ELj128ELj224ELj128ELj64ELj128ELj128ELj64ELj4ELj128ELj128ELj1ELb0ELj139ELNS_8GemmTypeE1ELb0EN7cutlass10bfloat16_tENS_16EpilogueIdentityEEEvPijjj14CUtensorMap_stS9_S9_S9_S9_)
        /*03d0*/ 	.short	0x0380
        /*03d2*/ 	.short	0x02c0


	//----- nvinfo : EIATTR_SW_WAR
	.align		4
.L_65:
        /*03d4*/ 	.byte	0x04, 0x36
        /*03d6*/ 	.short	(.L_67 - .L_66)
.L_66:
        /*03d8*/ 	.word	0x00000008
.L_67:


//--------------------- .nv.compat                --------------------------
	.section	.nv.compat,"",@"SHT_CUDA_COMPAT_INFO"
	.align	4
        /*0000*/ 	.byte	0x02, 0x02, 0x02, 0x00, 0x02, 0x05, 0x05, 0x00, 0x02, 0x03, 0x01, 0x00, 0x02, 0x06, 0x01, 0x00


//--------------------- .nv.callgraph             --------------------------
	.section	.nv.callgraph,"",@"SHT_CUDA_CALLGRAPH"
	.align	4
	.sectionentsize	8
	.align		4
        /*0000*/ 	.word	0x00000000
	.align		4
        /*0004*/ 	.word	0xffffffff
	.align		4
        /*0008*/ 	.word	0x00000000
	.align		4
        /*000c*/ 	.word	0xfffffffe
	.align		4
        /*0010*/ 	.word	0x00000000
	.align		4
        /*0014*/ 	.word	0xfffffffd
	.align		4
        /*0018*/ 	.word	0x00000000
	.align		4
        /*001c*/ 	.word	0xfffffffc


//--------------------- .nv.constant4             --------------------------
	.section	.nv.constant4,"a",@progbits
	.align	8
	.align		8
.nv.constant4:
        /*0000*/ 	.dword	_ZN47_INTERNAL_c34a85d1_9_kernel_cu_f4b34fbb_28927114cuda3std3__45__cpo5beginE
	.align		8
        /*0008*/ 	.dword	_ZN47_INTERNAL_c34a85d1_9_kernel_cu_f4b34fbb_28927114cuda3std3__45__cpo3endE
	.align		8
        /*0010*/ 	.dword	_ZN47_INTERNAL_c34a85d1_9_kernel_cu_f4b34fbb_28927114cuda3std3__45__cpo6cbeginE
	.align		8
        /*0018*/ 	.dword	_ZN47_INTERNAL_c34a85d1_9_kernel_cu_f4b34fbb_28927114cuda3std3__45__cpo4cendE
	.align		8
        /*0020*/ 	.dword	_ZN47_INTERNAL_c34a85d1_9_kernel_cu_f4b34fbb_28927114cuda3std3__449_GLOBAL__N__c34a85d1_9_kernel_cu_f4b34fbb_28927116ignoreE
	.align		8
        /*0028*/ 	.dword	_ZN47_INTERNAL_c34a85d1_9_kernel_cu_f4b34fbb_28927114cuda3std3__419piecewise_constructE
	.align		8
        /*0030*/ 	.dword	_ZN47_INTERNAL_c34a85d1_9_kernel_cu_f4b34fbb_28927114cuda3std3__48in_placeE
	.align		8
        /*0038*/ 	.dword	_ZN47_INTERNAL_c34a85d1_9_kernel_cu_f4b34fbb_28927114cuda3std6ranges3__45__cpo4swapE
	.align		8
        /*0040*/ 	.dword	_ZN47_INTERNAL_c34a85d1_9_kernel_cu_f4b34fbb_28927114cuda3std6ranges3__45__cpo9iter_moveE
	.align		8
        /*0048*/ 	.dword	_ZN47_INTERNAL_c34a85d1_9_kernel_cu_f4b34fbb_28927114cute7productE
	.align		8
        /*0050*/ 	.dword	_ZN47_INTERNAL_c34a85d1_9_kernel_cu_f4b34fbb_28927114cute1_E


//--------------------- .text._ZN9deep_gemm24sm100_fp8_gemm_1d1d_implILN4cute4UMMA5MajorE0ELS3_0ELj0ELj4096ELj7168ELj128ELj224ELj128ELj64ELj128ELj128ELj64ELj4ELj128ELj128ELj1ELb0ELj139ELNS_8GemmTypeE1ELb0EN7cutlass10bfloat16_tENS_16EpilogueIdentityEEEvPijjj14CUtensorMap_stS9_S9_S9_S9_ --------------------------
	.section	.text._ZN9deep_gemm24sm100_fp8_gemm_1d1d_implILN4cute4UMMA5MajorE0ELS3_0ELj0ELj4096ELj7168ELj128ELj224ELj128ELj64ELj128ELj128ELj64ELj4ELj128ELj128ELj1ELb0ELj139ELNS_8GemmTypeE1ELb0EN7cutlass10bfloat16_tENS_16EpilogueIdentityEEEvPijjj14CUtensorMap_stS9_S9_S9_S9_,"ax",@progbits
	.align	128
        .global         _ZN9deep_gemm24sm100_fp8_gemm_1d1d_implILN4cute4UMMA5MajorE0ELS3_0ELj0ELj4096ELj7168ELj128ELj224ELj128ELj64ELj128ELj128ELj64ELj4ELj128ELj128ELj1ELb0ELj139ELNS_8GemmTypeE1ELb0EN7cutlass10bfloat16_tENS_16EpilogueIdentityEEEvPijjj14CUtensorMap_stS9_S9_S9_S9_
        .type           _ZN9deep_gemm24sm100_fp8_gemm_1d1d_implILN4cute4UMMA5MajorE0ELS3_0ELj0ELj4096ELj7168ELj128ELj224ELj128ELj64ELj128ELj128ELj64ELj4ELj128ELj128ELj1ELb0ELj139ELNS_8GemmTypeE1ELb0EN7cutlass10bfloat16_tENS_16EpilogueIdentityEEEvPijjj14CUtensorMap_stS9_S9_S9_S9_,@function
        .size           _ZN9deep_gemm24sm100_fp8_gemm_1d1d_implILN4cute4UMMA5MajorE0ELS3_0ELj0ELj4096ELj7168ELj128ELj224ELj128ELj64ELj128ELj128ELj64ELj4ELj128ELj128ELj1ELb0ELj139ELNS_8GemmTypeE1ELb0EN7cutlass10bfloat16_tENS_16EpilogueIdentityEEEvPijjj14CUtensorMap_stS9_S9_S9_S9_,(.L_x_81 - _ZN9deep_gemm24sm100_fp8_gemm_1d1d_implILN4cute4UMMA5MajorE0ELS3_0ELj0ELj4096ELj7168ELj128ELj224ELj128ELj64ELj128ELj128ELj64ELj4ELj128ELj128ELj1ELb0ELj139ELNS_8GemmTypeE1ELb0EN7cutlass10bfloat16_tENS_16EpilogueIdentityEEEvPijjj14CUtensorMap_stS9_S9_S9_S9_)
        .other          _ZN9deep_gemm24sm100_fp8_gemm_1d1d_implILN4cute4UMMA5MajorE0ELS3_0ELj0ELj4096ELj7168ELj128ELj224ELj128ELj64ELj128ELj128ELj64ELj4ELj128ELj128ELj1ELb0ELj139ELNS_8GemmTypeE1ELb0EN7cutlass10bfloat16_tENS_16EpilogueIdentityEEEvPijjj14CUtensorMap_stS9_S9_S9_S9_,@"STO_CUDA_ENTRY STV_DEFAULT"
_ZN9deep_gemm24sm100_fp8_gemm_1d1d_implILN4cute4UMMA5MajorE0ELS3_0ELj0ELj4096ELj7168ELj128ELj224ELj128ELj64ELj128ELj128ELj64ELj4ELj128ELj128ELj1ELb0ELj139ELNS_8GemmTypeE1ELb0EN7cutlass10bfloat16_tENS_16EpilogueIdentityEEEvPijjj14CUtensorMap_stS9_S9_S9_S9_:
.text._ZN9deep_gemm24sm100_fp8_gemm_1d1d_implILN4cute4UMMA5MajorE0ELS3_0ELj0ELj4096ELj7168ELj128ELj224ELj128ELj64ELj128ELj128ELj64ELj4ELj128ELj128ELj1ELb0ELj139ELNS_8GemmTypeE1ELb0EN7cutlass10bfloat16_tENS_16EpilogueIdentityEEEvPijjj14CUtensorMap_stS9_S9_S9_S9_:
[----:B------:R-:W1:Y:S01]  /*0000*/  LDC R1, c[0x0][0x37c] ;  /* 0x0000df00ff017b82 */ /* 0x000e620000000800 */
[----:B------:R-:W2:Y:S02]  /*0010*/  S2R R0, SR_TID.X ;  /* 0x0000000000007919 */ /* 0x000ea40000002100 */
[----:B--2---:R-:W-:-:S05]  /*0020*/  SHF.R.U32.HI R0, RZ, 0x5, R0 ;  /* 0x00000005ff007819 */ /* 0x004fca0000011600 */
[----:B------:R-:W2:Y:S02]  /*0030*/  SHFL.IDX PT, R3, R0, RZ, 0x1f ;  /* 0x00001fff00037589 */ /* 0x000ea400000e0000 */
[----:B--2---:R-:W-:-:S13]  /*0040*/  ISETP.NE.AND P0, PT, R3, 0x2, PT ;  /* 0x000000020300780c */ /* 0x004fda0003f05270 */
[----:B-1----:R-:W-:Y:S05]  /*0050*/  @!P0 BRA `(.L_x_0) ;  /* 0x0000000400008947 */ /* 0x002fea0003800000 */
[----:B------:R-:W-:-:S13]  /*0060*/  ISETP.NE.AND P0, PT, R3, 0x1, PT ;  /* 0x000000010300780c */ /* 0x000fda0003f05270 */
[----:B------:R-:W-:Y:S05]  /*0070*/  @!P0 BRA `(.L_x_1) ;  /* 0x0000000000608947 */ /* 0x000fea0003800000 */
[----:B------:R-:W-:-:S13]  /*0080*/  ISETP.NE.AND P0, PT, R3, RZ, PT ;  /* 0x000000ff0300720c */ /* 0x000fda0003f05270 */
[----:B------:R-:W-:Y:S05]  /*0090*/  @P0 BRA `(.L_x_2) ;  /* 0x0000000400a80947 */ /* 0x000fea0003800000 */
[----:B------:R-:W-:Y:S01]  /*00a0*/  ELECT P0, URZ, PT ;  /* 0x0000000000ff782f */ /* 0x000fe20003800000 */
[----:B------:R-:W-:-:S12]  /*00b0*/  BSSY.RECONVERGENT B0, `(.L_x_3) ;  /* 0x0000013000007945 */ /* 0x000fd80003800200 */
[----:B------:R-:W-:Y:S05]  /*00c0*/  @!P0 BRA `(.L_x_4) ;  /* 0x0000000000448947 */ /* 0x000fea0003800000 */
[----:B------:R-:W1:Y:S02]  /*00d0*/  LDCU.64 UR4, c[0x0][0x348] ;  /* 0x00006900ff0477ac */ /* 0x000e640008000a00 */
[----:B-1----:R-:W-:Y:S02]  /*00e0*/  UIADD3 UR12, UP4, UPT, UR4, 0x40, URZ ;  /* 0x00000040040c7890 */ /* 0x002fe4000ff9e0ff */
[----:B------:R-:W-:Y:S02]  /*00f0*/  UIADD3 UR10, UP3, UPT, UR4, 0xc0, URZ ;  /* 0x000000c0040a7890 */ /* 0x000fe4000ff7e0ff */
[----:B------:R-:W-:Y:S02]  /*0100*/  UIADD3 UR8, UP2, UPT, UR4, 0x140, URZ ;  /* 0x0000014004087890 */ /* 0x000fe4000ff5e0ff */
[----:B------:R-:W-:Y:S02]  /*0110*/  UIADD3 UR6, UP1, UPT, UR4, 0x1c0, URZ ;  /* 0x000001c004067890 */ /* 0x000fe4000ff3e0ff */
[----:B------:R-:W-:-:S02]  /*0120*/  UIADD3 UR4, UP0, UPT, UR4, 0x240, URZ ;  /* 0x0000024004047890 */ /* 0x000fc4000ff1e0ff */
[----:B------:R-:W-:Y:S02]  /*0130*/  UIADD3.X UR13, UPT, UPT, URZ, UR5, URZ, UP4, !UPT ;  /* 0x00000005ff0d7290 */ /* 0x000fe4000a7fe4ff */
[----:B------:R-:W-:Y:S02]  /*0140*/  UIADD3.X UR11, UPT, UPT, URZ, UR5, URZ, UP3, !UPT ;  /* 0x00000005ff0b7290 */ /* 0x000fe40009ffe4ff */
[----:B------:R-:W-:Y:S02]  /*0150*/  UIADD3.X UR9, UPT, UPT, URZ, UR5, URZ, UP2, !UPT ;  /* 0x00000005ff097290 */ /* 0x000fe400097fe4ff */
[----:B------:R-:W-:Y:S02]  /*0160*/  UIADD3.X UR7, UPT, UPT, URZ, UR5, URZ, UP1, !UPT ;  /* 0x00000005ff077290 */ /* 0x000fe40008ffe4ff */
[----:B------:R-:W-:Y:S01]  /*0170*/  UIADD3.X UR5, UPT, UPT, URZ, UR5, URZ, UP0, !UPT ;  /* 0x00000005ff057290 */ /* 0x000fe200087fe4ff */
[----:B------:R1:W-:Y:S02]  /*0180*/  UTMACCTL.PF [UR12] ;  /* 0x000000000c0079b9 */ /* 0x0003e40008040000 */
[----:B------:R1:W-:Y:S02]  /*0190*/  UTMACCTL.PF [UR10] ;  /* 0x000000000a0079b9 */ /* 0x0003e40008040000 */
[----:B------:R1:W-:Y:S02]  /*01a0*/  UTMACCTL.PF [UR8] ;  /* 0x00000000080079b9 */ /* 0x0003e40008040000 */
[----:B------:R1:W-:Y:S02]  /*01b0*/  UTMACCTL.PF [UR6] ;  /* 0x00000000060079b9 */ /* 0x0003e40008040000 */
[----:B------:R1:W-:Y:S02]  /*01c0*/  UTMACCTL.PF [UR4] ;  /* 0x00000000040079b9 */ /* 0x0003e40008040000 */
[----:B-1----:R-:W-:Y:S01]  /*01d0*/  NOP ;  /* 0x0000000000007918 */ /* 0x002fe20000000000 */
.L_x_4:
[----:B------:R-:W-:Y:S05]  /*01e0*/  BSYNC.RECONVERGENT B0 ;  /* 0x0000000000007941 */ /* 0x000fea0003800200 */
.L_x_3:
[----:B------:R-:W-:Y:S05]  /*01f0*/  BRA `(.L_x_2) ;  /* 0x0000000400507947 */ /* 0x000fea0003800000 */
.L_x_1:
[----:B------:R-:W-:Y:S01]  /*0200*/  ELECT P0, URZ, PT ;  /* 0x0000000000ff782f */ /* 0x000fe20003800000 */
[----:B------:R-:W-:-:S12]  /*0210*/  BSSY.RECONVERGENT B0, `(.L_x_5) ;  /* 0x0000023000007945 */ /* 0x000fd80003800200 */
[----:B------:R-:W-:Y:S05]  /*0220*/  @!P0 BRA `(.L_x_6) ;  /* 0x0000000000848947 */ /* 0x000fea0003800000 */
[----:B------:R-:W1:Y:S01]  /*0230*/  S2UR UR5, SR_CgaCtaId ;  /* 0x00000000000579c3 */ /* 0x000e620000008800 */
[----:B------:R-:W-:Y:S01]  /*0240*/  UMOV UR7, 0x400 ;  /* 0x0000040000077882 */ /* 0x000fe20000000000 */
[----:B------:R-:W-:Y:S01]  /*0250*/  UMOV UR6, 0x1 ;  /* 0x0000000100067882 */ /* 0x000fe20000000000 */
[----:B------:R-:W-:Y:S02]  /*0260*/  UMOV UR4, 0x20 ;  /* 0x0000002000047882 */ /* 0x000fe40000000000 */
[----:B------:R-:W-:-:S04]  /*0270*/  UIADD3 UR8, UPT, UPT, -UR4, 0x100000, URZ ;  /* 0x0010000004087890 */ /* 0x000fc8000fffe1ff */
[----:B------:R-:W-:Y:S02]  /*0280*/  USHF.L.U32 UR9, UR8, 0xb, URZ ;  /* 0x0000000b08097899 */ /* 0x000fe400080006ff */
[----:B------:R-:W-:Y:S01]  /*0290*/  USHF.L.U32 UR8, UR8, 0x1, URZ ;  /* 0x0000000108087899 */ /* 0x000fe200080006ff */
[----:B------:R-:W-:Y:S02]  /*02a0*/  UMOV UR4, 0x80 ;  /* 0x0000008000047882 */ /* 0x000fe40000000000 */
[----:B------:R-:W-:-:S04]  /*02b0*/  UIADD3 UR10, UPT, UPT, -UR4, 0x100000, URZ ;  /* 0x00100000040a7890 */ /* 0x000fc8000fffe1ff */
[----:B------:R-:W-:Y:S02]  /*02c0*/  USHF.L.U32 UR11, UR10, 0xb, URZ ;  /* 0x0000000b0a0b7899 */ /* 0x000fe400080006ff */
[----:B------:R-:W-:Y:S02]  /*02d0*/  USHF.L.U32 UR10, UR10, 0x1, URZ ;  /* 0x000000010a0a7899 */ /* 0x000fe400080006ff */
[----:B-1----:R-:W-:Y:S02]  /*02e0*/  ULEA UR5, UR5, UR7, 0x18 ;  /* 0x0000000705057291 */ /* 0x002fe4000f8ec0ff */
[----:B------:R-:W-:-:S04]  /*02f0*/  UIADD3 UR6, UPT, UPT, -UR6, 0x100000, URZ ;  /* 0x0010000006067890 */ /* 0x000fc8000fffe1ff */
[----:B------:R-:W-:Y:S02]  /*0300*/  USHF.L.U32 UR7, UR6, 0xb, URZ ;  /* 0x0000000b06077899 */ /* 0x000fe400080006ff */
[----:B------:R-:W-:Y:S01]  /*0310*/  USHF.L.U32 UR6, UR6, 0x1, URZ ;  /* 0x0000000106067899 */ /* 0x000fe200080006ff */
[----:B------:R-:W1:Y:S11]  /*0320*/  FENCE.VIEW.ASYNC.S ;  /* 0x00000000000073c6 */ /* 0x000e760000000000 */
[----:B-1----:R1:W2:Y:S01]  /*0330*/  SYNCS.EXCH.64 URZ, [UR5+0x31800], UR6 ;  /* 0x0318000605ff75b2 */ /* 0x0022a20008000100 */
[----:B------:R1:W3:Y:S01]  /*0340*/  SYNCS.EXCH.64 URZ, [UR5+0x31820], UR6 ;  /* 0x0318200605ff75b2 */ /* 0x0002e20008000100 */
[----:B------:R1:W4:Y:S01]  /*0350*/  SYNCS.EXCH.64 URZ, [UR5+0x31840], UR8 ;  /* 0x0318400805ff75b2 */ /* 0x0003220008000100 */
[----:B------:R1:W1:Y:S01]  /*0360*/  SYNCS.EXCH.64 URZ, [UR5+0x31808], UR6 ;  /* 0x0318080605ff75b2 */ /* 0x0002620008000100 */
        /* <DEDUP_REMOVED lines=12> */
[----:B------:R-:W-:Y:S01]  /*0430*/  NOP ;  /* 0x0000000000007918 */ /* 0x000fe20000000000 */
.L_x_6:
[----:B-1----:R-:W-:Y:S05]  /*0440*/  BSYNC.RECONVERGENT B0 ;  /* 0x0000000000007941 */ /* 0x002fea0003800200 */
.L_x_5:
[----:B------:R-:W-:Y:S05]  /*0450*/  BRA `(.L_x_2) ;  /* 0x0000000000b87947 */ /* 0x000fea0003800000 */
.L_x_0:
[----:B------:R-:W1:Y:S01]  /*0460*/  S2UR UR6, SR_CgaCtaId ;  /* 0x00000000000679c3 */ /* 0x000e620000008800 */
[----:B------:R-:W-:Y:S01]  /*0470*/  NOP ;  /* 0x0000000000007918 */ /* 0x000fe20000000000 */
[----:B------:R-:W-:Y:S01]  /*0480*/  UMOV UR4, 0x40 ;  /* 0x0000004000047882 */ /* 0x000fe20000000000 */
[----:B------:R-:W-:Y:S01]  /*0490*/  UMOV UR5, 0x400 ;  /* 0x0000040000057882 */ /* 0x000fe20000000000 */
[----:B-1----:R-:W-:Y:S02]  /*04a0*/  ULEA UR4, UR6, UR4, 0x18 ;  /* 0x0000000406047291 */ /* 0x002fe4000f8ec0ff */
[----:B------:R-:W-:-:S07]  /*04b0*/  ULEA UR5, UR6, UR5, 0x18 ;  /* 0x0000000506057291 */ /* 0x000fce000f8ec0ff */
[----:B------:R-:W1:Y:S02]  /*04c0*/  LDS.U8 R0, [UR4] ;  /* 0x00000004ff007984 */ /* 0x000e640008000000 */
[----:B-1----:R-:W-:-:S13]  /*04d0*/  ISETP.NE.AND P0, PT, R0, RZ, PT ;  /* 0x000000ff0000720c */ /* 0x002fda0003f05270 */
[----:B------:R-:W-:Y:S05]  /*04e0*/  @P0 BRA `(.L_x_7) ;  /* 0x00000000007c0947 */ /* 0x000fea0003800000 */
[----:B------:R-:W-:-:S13]  /*04f0*/  ELECT P0, URZ, PT ;  /* 0x0000000000ff782f */ /* 0x000fda0003800000 */
[----:B------:R-:W-:Y:S05]  /*0500*/  @!P0 BRA `(.L_x_8) ;  /* 0x0000000000848947 */ /* 0x000fea0003800000 */
[----:B------:R-:W-:Y:S01]  /*0510*/  UMOV UR4, 0x10 ;  /* 0x0000001000047882 */ /* 0x000fe20000000000 */
[----:B------:R-:W-:-:S04]  /*0520*/  IMAD.MOV.U32 R2, RZ, RZ, 0xffff ;  /* 0x0000ffffff027424 */ /* 0x000fc800078e00ff */
[----:B------:R-:W-:Y:S04]  /*0530*/  DEPBAR.LE SB1, 0x36 ;  /* 0x00009d800000791a */ /* 0x000fe80000000000 */
[----:B------:R-:W1:Y:S02]  /*0540*/  UTCATOMSWS.FIND_AND_SET.ALIGN UP0, UR4, UR4 ;  /* 0x00000004000475e3 */ /* 0x000e640008000800 */
[----:B-1----:R-:W-:Y:S01]  /*0550*/  PLOP3.LUT P0, PT, PT, PT, UP0, 0x80, 0x8 ;  /* 0x000000000008781c */ /* 0x002fe20003f0f008 */
[----:B------:R-:W-:-:S03]  /*0560*/  IMAD.U32 R7, RZ, RZ, UR4 ;  /* 0x00000004ff077e24 */ /* 0x000fc6000f8e00ff */
[----:B------:R-:W-:-:S04]  /*0570*/  SEL R0, RZ, 0xffffffff, !P0 ;  /* 0xffffffffff007807 */ /* 0x000fc80004000000 */
[----:B------:R-:W-:Y:S01]  /*0580*/  ISETP.NE.AND P0, PT, R0, RZ, PT ;  /* 0x000000ff0000720c */ /* 0x000fe20003f05270 */
[----:B------:R-:W-:-:S12]  /*0590*/  IMAD.MOV.U32 R0, RZ, RZ, 0x1 ;  /* 0x00000001ff007424 */ /* 0x000fd800078e00ff */
[----:B------:R-:W-:Y:S05]  /*05a0*/  @P0 BRA `(.L_x_9) ;  /* 0x0000000000240947 */ /* 0x000fea0003800000 */
.L_x_10:
[----:B------:R-:W-:Y:S05]  /*05b0*/  NANOSLEEP 0x64 ;  /* 0x000000640000795d */ /* 0x000fea0003800000 */
[----:B------:R-:W-:-:S05]  /*05c0*/  UMOV UR4, 0x10 ;  /* 0x0000001000047882 */ /* 0x000fca0000000000 */
[----:B------:R-:W-:Y:S04]  /*05d0*/  DEPBAR.LE SB1, 0x36 ;  /* 0x00009d800000791a */ /* 0x000fe80000000000 */
[----:B------:R-:W1:Y:S02]  /*05e0*/  UTCATOMSWS.FIND_AND_SET.ALIGN UP0, UR4, UR4 ;  /* 0x00000004000475e3 */ /* 0x000e640008000800 */
[----:B-1----:R-:W-:Y:S01]  /*05f0*/  PLOP3.LUT P0, PT, PT, PT, UP0, 0x80, 0x8 ;  /* 0x000000000008781c */ /* 0x002fe20003f0f008 */
[----:B------:R-:W-:-:S03]  /*0600*/  IMAD.U32 R7, RZ, RZ, UR4 ;  /* 0x00000004ff077e24 */ /* 0x000fc6000f8e00ff */
[----:B------:R-:W-:-:S04]  /*0610*/  SEL R4, RZ, 0xffffffff, !P0 ;  /* 0xffffffffff047807 */ /* 0x000fc80004000000 */
[----:B------:R-:W-:-:S13]  /*0620*/  ISETP.NE.AND P0, PT, R4, RZ, PT ;  /* 0x000000ff0400720c */ /* 0x000fda0003f05270 */
[----:B------:R-:W-:Y:S05]  /*0630*/  @!P0 BRA `(.L_x_10) ;  /* 0xfffffffc00dc8947 */ /* 0x000fea000383ffff */
.L_x_9:
[C---:B------:R-:W-:Y:S01]  /*0640*/  VIADD R5, R7.reuse, 0x10 ;  /* 0x0000001007057836 */ /* 0x040fe20000000000 */
[----:B------:R-:W-:Y:S01]  /*0650*/  UMOV UR4, 0x50 ;  /* 0x0000005000047882 */ /* 0x000fe20000000000 */
[----:B------:R-:W-:Y:S01]  /*0660*/  SHF.L.U32 R2, R2, R7, RZ ;  /* 0x0000000702027219 */ /* 0x000fe200000006ff */
[----:B------:R-:W-:Y:S01]  /*0670*/  ULEA UR4, UR6, UR4, 0x18 ;  /* 0x0000000406047291 */ /* 0x000fe2000f8ec0ff */
[----:B------:R-:W-:Y:S01]  /*0680*/  IMAD.SHL.U32 R7, R7, 0x20, RZ ;  /* 0x0000002007077824 */ /* 0x000fe200078e00ff */
[----:B------:R-:W-:-:S04]  /*0690*/  SHF.L.U32 R5, R0, R5, RZ ;  /* 0x0000000500057219 */ /* 0x000fc800000006ff */
[----:B------:R-:W-:-:S05]  /*06a0*/  LOP3.LUT R2, R5, R2, RZ, 0xfc, !PT ;  /* 0x0000000205027212 */ /* 0x000fca00078efcff */
[----:B------:R1:W-:Y:S04]  /*06b0*/  ATOMS.OR RZ, [UR4], R2 ;  /* 0x00000002ffff798c */ /* 0x0003e8000b000004 */
[----:B------:R1:W-:Y:S01]  /*06c0*/  STS [UR5+0x31880], R7 ;  /* 0x03188007ff007988 */ /* 0x0003e20008000805 */
[----:B------:R-:W-:Y:S05]  /*06d0*/  BRA `(.L_x_8) ;  /* 0x0000000000107947 */ /* 0x000fea0003800000 */
.L_x_7:
[----:B------:R-:W-:Y:S02]  /*06e0*/  MOV R0, 0xffffffff ;  /* 0xffffffff00007802 */ /* 0x000fe40000000f00 */
[----:B------:R-:W-:-:S03]  /*06f0*/  MOV R4, 0x720 ;  /* 0x0000072000047802 */ /* 0x000fc60000000f00 */
[----:B------:R1:W-:Y:S04]  /*0700*/  STS [UR5+0x31880], R0 ;  /* 0x03188000ff007988 */ /* 0x0003e80008000805 */
[----:B-1----:R-:W-:Y:S05]  /*0710*/  CALL.REL.NOINC `($__internal_1_$__cuda_sm10x_tcgen05_guardrail_trap_phase_invalid_during_alloc) ;  /* 0x0000003c00807944 */ /* 0x002fea0003c00000 */
.L_x_8:
[----:B------:R-:W-:Y:S05]  /*0720*/  WARPSYNC.ALL ;  /* 0x0000000000007948 */ /* 0x000fea0003800000 */
[----:B------:R-:W-:Y:S01]  /*0730*/  NOP ;  /* 0x0000000000007918 */ /* 0x000fe20000000000 */
.L_x_2:
[----:B------:R-:W5:Y:S01]  /*0740*/  LDC R0, c[0x0][0x388] ;  /* 0x0000e200ff007b82 */ /* 0x000f620000000800 */
[----:B------:R-:W1:Y:S07]  /*0750*/  S2R R21, SR_LANEID ;  /* 0x0000000000157919 */ /* 0x000e6e0000000000 */
[----:B--234-:R-:W-:Y:S01]  /*0760*/  BAR.SYNC.DEFER_BLOCKING 0x0 ;  /* 0x0000000000007b1d */ /* 0x01cfe20000010000 */
[----:B------:R-:W-:Y:S02]  /*0770*/  ISETP.NE.AND P0, PT, R3, RZ, PT ;  /* 0x000000ff0300720c */ /* 0x000fe40003f05270 */
[----:B-----5:R-:W-:-:S04]  /*0780*/  IADD3 R0, PT, PT, R0, 0x7f, RZ ;  /* 0x0000007f00007810 */ /* 0x020fc80007ffe0ff */
[----:B------:R-:W-:-:S05]  /*0790*/  SHF.R.U32.HI R20, RZ, 0x7, R0 ;  /* 0x00000007ff147819 */ /* 0x000fca0000011600 */
[----:B------:R-:W-:Y:S02]  /*07a0*/  IMAD R5, R20, 0x13, RZ ;  /* 0x0000001314057824 */ /* 0x000fe400078e02ff */
[----:B-1----:R-:W-:Y:S05]  /*07b0*/  @!P0 BRA `(.L_x_11) ;  /* 0x00000010002c8947 */ /* 0x002fea0003800000 */
[----:B------:R-:W-:Y:S01]  /*07c0*/  ISETP.NE.AND P0, PT, R3, 0x1, PT ;  /* 0x000000010300780c */ /* 0x000fe20003f05270 */
[----:B------:R-:W1:-:S12]  /*07d0*/  S2UR UR5, SR_CgaCtaId ;  /* 0x00000000000579c3 */ /* 0x000e580000008800 */
[----:B------:R-:W-:Y:S05]  /*07e0*/  @!P0 BRA `(.L_x_12) ;  /* 0x0000000400948947 */ /* 0x000fea0003800000 */
[----:B------:R-:W-:-:S13]  /*07f0*/  ISETP.NE.AND P0, PT, R3, 0x2, PT ;  /* 0x000000020300780c */ /* 0x000fda0003f05270 */
[----:B------:R-:W-:Y:S05]  /*0800*/  @P0 BRA `(.L_x_13) ;  /* 0x0000001800b40947 */ /* 0x000fea0003800000 */
[----:B------:R-:W2:Y:S02]  /*0810*/  S2UR UR4, SR_CTAID.X ;  /* 0x00000000000479c3 */ /* 0x000ea40000002500 */
[----:B--2---:R-:W-:-:S13]  /*0820*/  ISETP.LE.U32.AND P0, PT, R5, UR4, PT ;  /* 0x0000000405007c0c */ /* 0x004fda000bf03070 */
[----:B-1----:R-:W-:Y:S05]  /*0830*/  @P0 EXIT ;  /* 0x000000000000094d */ /* 0x002fea0003800000 */
[--C-:B------:R-:W-:Y:S01]  /*0840*/  SHF.R.U32.HI R20, RZ, 0x3, R21.reuse ;  /* 0x00000003ff147819 */ /* 0x100fe20000011615 */
[----:B------:R-:W-:Y:S01]  /*0850*/  ULOP3.LUT UR4, URZ, UR4, URZ, 0x33, !UPT ;  /* 0x00000004ff047292 */ /* 0x000fe2000f8e33ff */
[----:B------:R-:W-:Y:S02]  /*0860*/  HFMA2 R15, -RZ, RZ, 0, 0 ;  /* 0x00000000ff0f7431 */ /* 0x000fe400000001ff */
[----:B------:R-:W-:Y:S01]  /*0870*/  IMAD.MOV.U32 R16, RZ, RZ, RZ ;  /* 0x000000ffff107224 */ /* 0x000fe200078e00ff */
[C---:B------:R-:W-:Y:S01]  /*0880*/  LOP3.LUT R6, R20.reuse, 0x1, RZ, 0x3c, !PT ;  /* 0x0000000114067812 */ /* 0x040fe200078e3cff */
[C---:B------:R-:W-:Y:S01]  /*0890*/  IMAD.SHL.U32 R0, R20.reuse, 0x20, RZ ;  /* 0x0000002014007824 */ /* 0x040fe200078e00ff */
[C---:B------:R-:W-:Y:S01]  /*08a0*/  LOP3.LUT R18, R20.reuse, 0x2, RZ, 0x3c, !PT ;  /* 0x0000000214127812 */ /* 0x040fe200078e3cff */
[----:B------:R-:W-:Y:S01]  /*08b0*/  VIADD R25, R5, UR4 ;  /* 0x0000000405197c36 */ /* 0x000fe20008000000 */
[----:B------:R-:W-:Y:S01]  /*08c0*/  LOP3.LUT R4, R20, 0x3, RZ, 0x3c, !PT ;  /* 0x0000000314047812 */ /* 0x000fe200078e3cff */
[----:B------:R-:W-:Y:S01]  /*08d0*/  IMAD R20, R21, 0x4, R20 ;  /* 0x0000000415147824 */ /* 0x000fe200078e0214 */
[C---:B------:R-:W-:Y:S01]  /*08e0*/  LOP3.LUT R2, R0.reuse, 0x20, RZ, 0x3c, !PT ;  /* 0x0000002000027812 */ /* 0x040fe200078e3cff */
[----:B------:R-:W-:Y:S01]  /*08f0*/  IMAD.HI.U32 R25, R25, 0x75ded953, RZ ;  /* 0x75ded95319197827 */ /* 0x000fe200078e00ff */
[C---:B------:R-:W-:Y:S01]  /*0900*/  LOP3.LUT R22, R0.reuse, 0x40, RZ, 0x3c, !PT ;  /* 0x0000004000167812 */ /* 0x040fe200078e3cff */
[----:B------:R-:W-:Y:S01]  /*0910*/  UMOV UR5, URZ ;  /* 0x000000ff00057c82 */ /* 0x000fe20008000000 */
[CC--:B------:R-:W-:Y:S01]  /*0920*/  IADD3 R24, PT, PT, R0.reuse, R21.reuse, RZ ;  /* 0x0000001500187210 */ /* 0x0c0fe20007ffe0ff */
[C---:B------:R-:W-:Y:S01]  /*0930*/  IMAD R19, R21.reuse, 0x4, R6 ;  /* 0x0000000415137824 */ /* 0x040fe200078e0206 */
[----:B------:R-:W-:Y:S01]  /*0940*/  LOP3.LUT R0, R0, 0x60, RZ, 0x3c, !PT ;  /* 0x0000006000007812 */ /* 0x000fe200078e3cff */
[C---:B------:R-:W-:Y:S01]  /*0950*/  IMAD R18, R21.reuse, 0x4, R18 ;  /* 0x0000000415127824 */ /* 0x040fe200078e0212 */
[----:B------:R-:W-:Y:S01]  /*0960*/  LEA R17, R21, R4, 0x2 ;  /* 0x0000000415117211 */ /* 0x000fe200078e10ff */
[----:B------:R-:W-:Y:S01]  /*0970*/  IMAD.IADD R23, R2, 0x1, R21 ;  /* 0x0000000102177824 */ /* 0x000fe200078e0215 */
[----:B------:R-:W-:Y:S01]  /*0980*/  SHF.R.U32.HI R25, RZ, 0x6, R25 ;  /* 0x00000006ff197819 */ /* 0x000fe20000011619 */
[----:B------:R-:W-:Y:S01]  /*0990*/  IMAD.IADD R22, R22, 0x1, R21 ;  /* 0x0000000116167824 */ /* 0x000fe200078e0215 */
[----:B------:R-:W-:-:S07]  /*09a0*/  IADD3 R21, PT, PT, R0, R21, RZ ;  /* 0x0000001500157210 */ /* 0x000fce0007ffe0ff */
.L_x_17:
[----:B-1----:R-:W1:Y:S01]  /*09b0*/  S2R R0, SR_CgaCtaId ;  /* 0x0000000000007919 */ /* 0x002e620000008800 */
[----:B------:R-:W-:Y:S01]  /*09c0*/  MOV R3, 0x400 ;  /* 0x0000040000037802 */ /* 0x000fe20000000f00 */
[----:B------:R-:W-:-:S03]  /*09d0*/  UMOV UR4, URZ ;  /* 0x000000ff00047c82 */ /* 0x000fc60008000000 */
[----:B-1----:R-:W-:-:S07]  /*09e0*/  LEA R0, R0, R3, 0x18 ;  /* 0x0000000300007211 */ /* 0x002fce00078ec0ff */
.L_x_16:
[----:B-1----:R-:W-:Y:S01]  /*09f0*/  LEA R2, R15, R0, 0x3 ;  /* 0x000000000f027211 */ /* 0x002fe200078e18ff */
[----:B------:R-:W-:Y:S01]  /*0a00*/  ULOP3.LUT UP0, URZ, UR4, 0x3, URZ, 0xc0, !UPT ;  /* 0x0000000304ff7892 */ /* 0x000fe2000f80c0ff */
[----:B------:R-:W-:-:S04]  /*0a10*/  SHF.L.U32 R5, R16, 0x1f, RZ ;  /* 0x0000001f10057819 */ /* 0x000fc800000006ff */
[----:B------:R-:W1:Y:S02]  /*0a20*/  SYNCS.PHASECHK.TRANS64.TRYWAIT P0, [R2+URZ+0x31800], R5 ;  /* 0x03180005020075a7 */ /* 0x000e6400080011ff */
[----:B-1----:R-:W-:Y:S05]  /*0a30*/  @!P0 BRA `(.L_x_14) ;  /* 0x0000003400b48947 */ /* 0x002fea0003800000 */
.L_x_60:
[----:B------:R-:W-:Y:S05]  /*0a40*/  BRA.U UP0, `(.L_x_15) ;  /* 0x0000000100bc7547 */ /* 0x000fea000b800000 */
[C-C-:B------:R-:W-:Y:S02]  /*0a50*/  IMAD R26, R15.reuse, 0x200, R0.reuse ;  /* 0x000002000f1a7824 */ /* 0x140fe400078e0200 */
[----:B------:R-:W-:Y:S02]  /*0a60*/  IMAD R3, R15, 0x400, R0 ;  /* 0x000004000f037824 */ /* 0x000fe400078e0200 */
[--C-:B------:R-:W-:Y:S01]  /*0a70*/  IMAD R9, R24, 0x4, R26.reuse ;  /* 0x0000000418097824 */ /* 0x100fe200078e021a */
[-C--:B------:R-:W-:Y:S01]  /*0a80*/  LEA R8, R23, R26.reuse, 0x2 ;  /* 0x0000001a17087211 */ /* 0x080fe200078e10ff */
[--C-:B------:R-:W-:Y:S01]  /*0a90*/  IMAD R29, R22, 0x4, R26.reuse ;  /* 0x00000004161d7824 */ /* 0x100fe200078e021a */
[-C--:B------:R-:W-:Y:S01]  /*0aa0*/  LEA R27, R21, R26.reuse, 0x2 ;  /* 0x0000001a151b7211 */ /* 0x080fe200078e10ff */
[--C-:B-1----:R-:W-:Y:S01]  /*0ab0*/  IMAD R5, R19, 0x4, R26.reuse ;  /* 0x0000000413057824 */ /* 0x102fe200078e021a */
[-C--:B------:R-:W-:Y:S01]  /*0ac0*/  LEA R6, R20, R26.reuse, 0x2 ;  /* 0x0000001a14067211 */ /* 0x080fe200078e10ff */
[----:B------:R-:W1:Y:S01]  /*0ad0*/  LDS R9, [R9+0x30000] ;  /* 0x0300000009097984 */ /* 0x000e620000000800 */
[----:B------:R-:W-:Y:S01]  /*0ae0*/  LEA R4, R18, R26, 0x2 ;  /* 0x0000001a12047211 */ /* 0x000fe200078e10ff */
[----:B------:R-:W-:Y:S01]  /*0af0*/  IMAD R26, R17, 0x4, R26 ;  /* 0x00000004111a7824 */ /* 0x000fe200078e021a */
[-C--:B------:R-:W-:Y:S01]  /*0b00*/  LEA R14, R24, R3.reuse, 0x2 ;  /* 0x00000003180e7211 */ /* 0x080fe200078e10ff */
[----:B------:R-:W2:Y:S01]  /*0b10*/  LDS R8, [R8+0x30000] ;  /* 0x0300000008087984 */ /* 0x000ea20000000800 */
[--C-:B------:R-:W-:Y:S01]  /*0b20*/  IMAD R11, R23, 0x4, R3.reuse ;  /* 0x00000004170b7824 */ /* 0x100fe200078e0203 */
[----:B------:R-:W-:Y:S01]  /*0b30*/  LEA R10, R22, R3, 0x2 ;  /* 0x00000003160a7211 */ /* 0x000fe200078e10ff */
[----:B------:R-:W-:Y:S01]  /*0b40*/  IMAD R7, R21, 0x4, R3 ;  /* 0x0000000415077824 */ /* 0x000fe200078e0203 */
[----:B------:R-:W3:Y:S04]  /*0b50*/  LDS R29, [R29+0x30000] ;  /* 0x030000001d1d7984 */ /* 0x000ee80000000800 */
[----:B------:R-:W4:Y:S01]  /*0b60*/  LDS R27, [R27+0x30000] ;  /* 0x030000001b1b7984 */ /* 0x000f220000000800 */
[----:B------:R-:W-:-:S03]  /*0b70*/  NOP ;  /* 0x0000000000007918 */ /* 0x000fc60000000000 */
[----:B-1----:R1:W-:Y:S04]  /*0b80*/  STS [R6+0x30000], R9 ;  /* 0x0300000906007388 */ /* 0x0023e80000000800 */
[----:B--2---:R2:W-:Y:S04]  /*0b90*/  STS [R5+0x30000], R8 ;  /* 0x0300000805007388 */ /* 0x0045e80000000800 */
[----:B---3--:R3:W-:Y:S04]  /*0ba0*/  STS [R4+0x30000], R29 ;  /* 0x0300001d04007388 */ /* 0x0087e80000000800 */
[----:B----4-:R-:W-:Y:S04]  /*0bb0*/  STS [R26+0x30000], R27 ;  /* 0x0300001b1a007388 */ /* 0x010fe80000000800 */
[----:B------:R-:W4:Y:S04]  /*0bc0*/  LDS R13, [R14+0x30800] ;  /* 0x030800000e0d7984 */ /* 0x000f280000000800 */
[----:B------:R-:W5:Y:S04]  /*0bd0*/  LDS R12, [R11+0x30800] ;  /* 0x030800000b0c7984 */ /* 0x000f680000000800 */
[----:B------:R-:W5:Y:S01]  /*0be0*/  LDS R9, [R10+0x30800] ;  /* 0x030800000a097984 */ /* 0x000f620000000800 */
[----:B-1----:R-:W-:-:S03]  /*0bf0*/  LEA R6, R20, R3, 0x2 ;  /* 0x0000000314067211 */ /* 0x002fc600078e10ff */
[----:B------:R-:W1:Y:S01]  /*0c00*/  LDS R8, [R7+0x30800] ;  /* 0x0308000007087984 */ /* 0x000e620000000800 */
[----:B--2---:R-:W-:Y:S01]  /*0c10*/  IMAD R5, R19, 0x4, R3 ;  /* 0x0000000413057824 */ /* 0x004fe200078e0203 */
[----:B------:R-:W-:Y:S01]  /*0c20*/  NOP ;  /* 0x0000000000007918 */ /* 0x000fe20000000000 */
[-C--:B---3--:R-:W-:Y:S02]  /*0c30*/  LEA R4, R18, R3.reuse, 0x2 ;  /* 0x0000000312047211 */ /* 0x088fe400078e10ff */
[----:B------:R-:W-:Y:S01]  /*0c40*/  LEA R3, R17, R3, 0x2 ;  /* 0x0000000311037211 */ /* 0x000fe200078e10ff */
[----:B----4-:R-:W-:Y:S04]  /*0c50*/  STS [R6+0x30800], R13 ;  /* 0x0308000d06007388 */ /* 0x010fe80000000800 */
[----:B-----5:R-:W-:Y:S04]  /*0c60*/  STS [R5+0x30800], R12 ;  /* 0x0308000c05007388 */ /* 0x020fe80000000800 */
[----:B------:R-:W-:Y:S04]  /*0c70*/  STS [R4+0x30800], R9 ;  /* 0x0308000904007388 */ /* 0x000fe80000000800 */
[----:B-1----:R-:W-:Y:S04]  /*0c80*/  STS [R3+0x30800], R8 ;  /* 0x0308000803007388 */ /* 0x002fe80000000800 */
[----:B------:R-:W1:Y:S04]  /*0c90*/  LDS R27, [R14+0x30a00] ;  /* 0x030a00000e1b7984 */ /* 0x000e680000000800 */
[----:B------:R-:W2:Y:S04]  /*0ca0*/  LDS R26, [R11+0x30a00] ;  /* 0x030a00000b1a7984 */ /* 0x000ea80000000800 */
[----:B------:R-:W3:Y:S04]  /*0cb0*/  LDS R29, [R10+0x30a00] ;  /* 0x030a00000a1d7984 */ /* 0x000ee80000000800 */
[----:B------:R-:W4:Y:S01]  /*0cc0*/  LDS R28, [R7+0x30a00] ;  /* 0x030a0000071c7984 */ /* 0x000f220000000800 */
[----:B------:R-:W-:-:S03]  /*0cd0*/  NOP ;  /* 0x0000000000007918 */ /* 0x000fc60000000000 */
[----:B-1----:R1:W-:Y:S04]  /*0ce0*/  STS [R6+0x30a00], R27 ;  /* 0x030a001b06007388 */ /* 0x0023e80000000800 */
[----:B--2---:R1:W-:Y:S04]  /*0cf0*/  STS [R5+0x30a00], R26 ;  /* 0x030a001a05007388 */ /* 0x0043e80000000800 */
[----:B---3--:R1:W-:Y:S04]  /*0d00*/  STS [R4+0x30a00], R29 ;  /* 0x030a001d04007388 */ /* 0x0083e80000000800 */
[----:B----4-:R1:W-:Y:S01]  /*0d10*/  STS [R3+0x30a00], R28 ;  /* 0x030a001c03007388 */ /* 0x0103e20000000800 */
[----:B------:R2:W-:Y:S06]  /*0d20*/  MEMBAR.ALL.CTA ;  /* 0x0000000000007992 */ /* 0x0005ec0000008000 */
[----:B--2---:R-:W2:Y:S02]  /*0d30*/  FENCE.VIEW.ASYNC.S ;  /* 0x00000000000073c6 */ /* 0x004ea40000000000 */
.L_x_15:
[----:B-1----:R-:W-:Y:S01]  /*0d40*/  VIADD R2, R2, 0x31840 ;  /* 0x0003184002027836 */ /* 0x002fe20000000000 */
[C---:B------:R-:W-:Y:S01]  /*0d50*/  ISETP.NE.AND P0, PT, R15.reuse, 0x3, PT ;  /* 0x000000030f00780c */ /* 0x040fe20003f05270 */
[----:B------:R-:W-:Y:S01]  /*0d60*/  VIADD R15, R15, 0x1 ;  /* 0x000000010f0f7836 */ /* 0x000fe20000000000 */
[----:B------:R-:W-:Y:S02]  /*0d70*/  UIADD3 UR4, UPT, UPT, UR4, 0x1, URZ ;  /* 0x0000000104047890 */ /* 0x000fe4000fffe0ff */
[----:B------:R-:W-:Y:S02]  /*0d80*/  PRMT R2, RZ, 0x654, R2 ;  /* 0x00000654ff027816 */ /* 0x000fe40000000002 */
[----:B------:R-:W-:Y:S01]  /*0d90*/  SEL R15, R15, RZ, P0 ;  /* 0x000000ff0f0f7207 */ /* 0x000fe20000000000 */
[----:B------:R-:W-:Y:S01]  /*0da0*/  UISETP.NE.AND UP0, UPT, UR4, 0x38, UPT ;  /* 0x000000380400788c */ /* 0x000fe2000bf05270 */
[----:B--2---:R1:W-:Y:S02]  /*0db0*/  SYNCS.ARRIVE.TRANS64.RED.A1T0 RZ, [R2+URZ], RZ ;  /* 0x000000ff02ff79a7 */ /* 0x0043e400081004ff */
[----:B------:R-:W-:-:S04]  /*0dc0*/  ISETP.NE.AND P0, PT, R15, RZ, PT ;  /* 0x000000ff0f00720c */ /* 0x000fc80003f05270 */
[----:B------:R-:W-:-:S04]  /*0dd0*/  SEL R3, RZ, 0x1, P0 ;  /* 0x00000001ff037807 */ /* 0x000fc80000000000 */
[----:B------:R-:W-:Y:S01]  /*0de0*/  LOP3.LUT R16, R16, R3, RZ, 0x3c, !PT ;  /* 0x0000000310107212 */ /* 0x000fe200078e3cff */
[----:B------:R-:W-:Y:S06]  /*0df0*/  BRA.U UP0, `(.L_x_16) ;  /* 0xfffffff900fc7547 */ /* 0x000fec000b83ffff */
[----:B------:R-:W-:-:S13]  /*0e00*/  ISETP.NE.AND P0, PT, R25, UR5, PT ;  /* 0x0000000519007c0c */ /* 0x000fda000bf05270 */
[----:B------:R-:W-:Y:S05]  /*0e10*/  @!P0 EXIT ;  /* 0x000000000000894d */ /* 0x000fea0003800000 */
[----:B------:R-:W-:Y:S01]  /*0e20*/  UIADD3 UR5, UPT, UPT, UR5, 0x1, URZ ;  /* 0x0000000105057890 */ /* 0x000fe2000fffe0ff */
[----:B------:R-:W-:Y:S05]  /*0e30*/  BRA `(.L_x_17) ;  /* 0xfffffff800dc7947 */ /* 0x000fea000383ffff */
.L_x_12:
[----:B-1----:R-:W-:-:S09]  /*0e40*/  UISETP.NE.AND UP0, UPT, UR5, URZ, UPT ;  /* 0x000000ff0500728c */ /* 0x002fd2000bf05270 */
[----:B------:R-:W-:Y:S05]  /*0e50*/  BRA.U UP0, `(.L_x_13) ;  /* 0x0000001500207547 */ /* 0x000fea000b800000 */
[----:B------:R-:W1:Y:S01]  /*0e60*/  S2UR UR4, SR_CTAID.X ;  /* 0x00000000000479c3 */ /* 0x000e620000002500 */
[----:B------:R-:W-:Y:S02]  /*0e70*/  UMOV UR8, 0x400 ;  /* 0x0000040000087882 */ /* 0x000fe40000000000 */
[----:B------:R-:W-:-:S04]  /*0e80*/  ULEA UR8, UR5, UR8, 0x18 ;  /* 0x0000000805087291 */ /* 0x000fc8000f8ec0ff */
[----:B------:R-:W-:Y:S02]  /*0e90*/  UIADD3 UR5, UPT, UPT, UR8, 0x14000, URZ ;  /* 0x0001400008057890 */ /* 0x000fe4000fffe0ff */
[----:B------:R-:W-:Y:S02]  /*0ea0*/  UIADD3 UR6, UPT, UPT, UR8, 0x4000, URZ ;  /* 0x0000400008067890 */ /* 0x000fe4000fffe0ff */
[----:B------:R-:W-:Y:S02]  /*0eb0*/  USHF.R.U32.HI UR5, URZ, 0x4, UR5 ;  /* 0x00000004ff057899 */ /* 0x000fe40008011605 */
[----:B------:R-:W-:Y:S02]  /*0ec0*/  USHF.R.U32.HI UR6, URZ, 0x4, UR6 ;  /* 0x00000004ff067899 */ /* 0x000fe40008011606 */
[----:B------:R-:W-:Y:S01]  /*0ed0*/  ULOP3.LUT UR5, UR5, 0x3fc0, URZ, 0xc0, !UPT ;  /* 0x00003fc005057892 */ /* 0x000fe2000f8ec0ff */
[----:B-1----:R-:W-:-:S13]  /*0ee0*/  ISETP.LE.U32.AND P0, PT, R5, UR4, PT ;  /* 0x0000000405007c0c */ /* 0x002fda000bf03070 */
[----:B------:R-:W-:Y:S05]  /*0ef0*/  @P0 EXIT ;  /* 0x000000000000094d */ /* 0x000fea0003800000 */
[----:B------:R-:W-:Y:S01]  /*0f00*/  ULOP3.LUT UR4, URZ, UR4, URZ, 0x33, !UPT ;  /* 0x00000004ff047292 */ /* 0x000fe2000f8e33ff */
[----:B------:R-:W-:Y:S01]  /*0f10*/  IMAD.U32 R0, RZ, RZ, UR5 ;  /* 0x00000005ff007e24 */ /* 0x000fe2000f8e00ff */
[----:B------:R-:W-:Y:S01]  /*0f20*/  ULOP3.LUT UR6, UR6, 0x3fc0, URZ, 0xc0, !UPT ;  /* 0x00003fc006067892 */ /* 0x000fe2000f8ec0ff */
[----:B------:R-:W-:Y:S01]  /*0f30*/  ISETP.GE.U32.AND P0, PT, R21, 0x4, PT ;  /* 0x000000041500780c */ /* 0x000fe20003f06070 */
[----:B------:R-:W-:Y:S01]  /*0f40*/  IMAD.MOV.U32 R4, RZ, RZ, RZ ;  /* 0x000000ffff047224 */ /* 0x000fe200078e00ff */
[----:B------:R-:W-:Y:S01]  /*0f50*/  UMOV UR17, URZ ;  /* 0x000000ff00117c82 */ /* 0x000fe20008000000 */
[----:B------:R-:W-:Y:S01]  /*0f60*/  VIADD R3, R5, UR4 ;  /* 0x0000000405037c36 */ /* 0x000fe20008000000 */
[----:B------:R-:W-:Y:S01]  /*0f70*/  UMOV UR15, URZ ;  /* 0x000000ff000f7c82 */ /* 0x000fe20008000000 */
[C---:B------:R-:W-:Y:S01]  /*0f80*/  IMAD R0, R21.reuse, 0x700, R0 ;  /* 0x0000070015007824 */ /* 0x040fe200078e0200 */
[----:B------:R-:W-:Y:S01]  /*0f90*/  LEA R7, R21, UR6, 0xa ;  /* 0x0000000615077c11 */ /* 0x000fe2000f8e50ff */
[----:B------:R-:W-:Y:S01]  /*0fa0*/  IMAD.HI.U32 R3, R3, 0x75ded953, RZ ;  /* 0x75ded95303037827 */ /* 0x000fe200078e00ff */
[----:B------:R-:W-:Y:S01]  /*0fb0*/  UMOV UR6, 0x1c0 ;  /* 0x000001c000067882 */ /* 0x000fe20000000000 */
[----:B------:R-:W-:Y:S01]  /*0fc0*/  UMOV UR7, 0x1c4 ;  /* 0x000001c400077882 */ /* 0x000fe20000000000 */
[----:B------:R-:W-:Y:S01]  /*0fd0*/  SEL R7, R7, RZ, !P0 ;  /* 0x000000ff07077207 */ /* 0x000fe20004000000 */
[----:B------:R-:W-:Y:S01]  /*0fe0*/  UMOV UR4, 0x1c0 ;  /* 0x000001c000047882 */ /* 0x000fe20000000000 */
[----:B------:R-:W-:Y:S01]  /*0ff0*/  SEL R5, R0, RZ, !P0 ;  /* 0x000000ff00057207 */ /* 0x000fe20004000000 */
[----:B------:R-:W-:Y:S01]  /*1000*/  UMOV UR5, 0x1c4 ;  /* 0x000001c400057882 */ /* 0x000fe20000000000 */
[----:B------:R-:W-:-:S07]  /*1010*/  SHF.R.U32.HI R3, RZ, 0x6, R3 ;  /* 0x00000006ff037819 */ /* 0x000fce0000011603 */
.L_x_24:
[----:B------:R-:W-:Y:S02]  /*1020*/  USHF.R.U32.HI UR10, URZ, 0x1, UR17 ;  /* 0x00000001ff0a7899 */ /* 0x000fe40008011611 */
[----:B------:R-:W-:Y:S02]  /*1030*/  USHF.L.U32 UR9, UR17, 0x3, URZ ;  /* 0x0000000311097899 */ /* 0x000fe400080006ff */
[----:B------:R-:W-:Y:S02]  /*1040*/  ULOP3.LUT UR10, UR10, 0x1, URZ, 0xc, !UPT ;  /* 0x000000010a0a7892 */ /* 0x000fe4000f8e0cff */
[----:B------:R-:W-:Y:S02]  /*1050*/  ULOP3.LUT UR9, UR9, 0x8, URZ, 0xc0, !UPT ;  /* 0x0000000809097892 */ /* 0x000fe4000f8ec0ff */
[----:B------:R-:W-:Y:S02]  /*1060*/  USHF.L.U32 UR10, UR10, 0x1f, URZ ;  /* 0x0000001f0a0a7899 */ /* 0x000fe400080006ff */
[----:B------:R-:W-:-:S02]  /*1070*/  ULOP3.LUT UR12, UR17, 0x1, URZ, 0xc0, !UPT ;  /* 0x00000001110c7892 */ /* 0x000fc4000f8ec0ff */
[----:B------:R-:W-:Y:S01]  /*1080*/  MOV R0, UR9 ;  /* 0x0000000900007c02 */ /* 0x000fe20008000f00 */
[----:B------:R-:W-:Y:S01]  /*1090*/  UIADD3 UR9, UPT, UPT, UR8, UR9, URZ ;  /* 0x0000000908097290 */ /* 0x000fe2000fffe0ff */
[----:B------:R-:W-:Y:S01]  /*10a0*/  MOV R9, UR10 ;  /* 0x0000000a00097c02 */ /* 0x000fe20008000f00 */
[----:B------:R-:W-:Y:S02]  /*10b0*/  UIMAD UR12, UR12, 0xe0, URZ ;  /* 0x000000e00c0c78a4 */ /* 0x000fe4000f8e02ff */
[----:B------:R-:W-:Y:S01]  /*10c0*/  UIADD3 UR11, UPT, UPT, UR9, 0x31860, URZ ;  /* 0x00031860090b7890 */ /* 0x000fe2000fffe0ff */
[----:B------:R-:W1:Y:S02]  /*10d0*/  SYNCS.PHASECHK.TRANS64.TRYWAIT P0, [R0+UR8+0x31870], R9 ;  /* 0x03187009000075a7 */ /* 0x000e640008001108 */
[----:B-1----:R-:W-:Y:S09]  /*10e0*/  @!P0 BRA `(.L_x_18) ;  /* 0x0000003000208947 */ /* 0x002ff20003800000 */
.L_x_62:
[----:B------:R-:W-:Y:S01]  /*10f0*/  NOP ;  /* 0x0000000000007918 */ /* 0x000fe20000000000 */
[----:B------:R-:W-:-:S05]  /*1100*/  UMOV UR16, URZ ;  /* 0x000000ff00107c82 */ /* 0x000fca0008000000 */
.L_x_23:
[----:B------:R-:W-:Y:S01]  /*1110*/  ULEA UR10, UR15, UR8, 0x3 ;  /* 0x000000080f0a7291 */ /* 0x000fe2000f8e18ff */
[----:B-1----:R-:W-:Y:S01]  /*1120*/  SHF.L.U32 R9, R4, 0x1f, RZ ;  /* 0x0000001f04097819 */ /* 0x002fe200000006ff */
[----:B------:R-:W-:Y:S01]  /*1130*/  ULOP3.LUT UP0, UR14, UR16, 0x2, URZ, 0xc0, !UPT ;  /* 0x00000002100e7892 */ /* 0x000fe2000f80c0ff */
[----:B------:R-:W-:Y:S06]  /*1140*/  MOV R0, UR15 ;  /* 0x0000000f00007c02 */ /* 0x000fec0008000f00 */
[----:B------:R-:W1:Y:S02]  /*1150*/  SYNCS.PHASECHK.TRANS64.TRYWAIT P0, [UR10+0x31840], R9 ;  /* 0x03184009ff0075a7 */ /* 0x000e64000800110a */
[----:B-12---:R-:W-:Y:S05]  /*1160*/  @!P0 BRA `(.L_x_19) ;  /* 0x0000003000208947 */ /* 0x006fea0003800000 */
.L_x_64:
[----:B------:R-:W-:Y:S01]  /*1170*/  NOP ;  /* 0x0000000000007918 */ /* 0x000fe20000000000 */
[----:B------:R-:W-:Y:S05]  /*1180*/  BRA.U UP0, `(.L_x_20) ;  /* 0x0000000100487547 */ /* 0x000fea000b800000 */
[----:B------:R-:W-:Y:S02]  /*1190*/  ULEA UR22, UR15, UR8, 0x9 ;  /* 0x000000080f167291 */ /* 0x000fe4000f8e48ff */
[----:B------:R-:W-:Y:S02]  /*11a0*/  ULEA UR9, UR15, UR8, 0xa ;  /* 0x000000080f097291 */ /* 0x000fe4000f8e50ff */
[----:B------:R-:W-:Y:S02]  /*11b0*/  UIADD3 UR22, UPT, UPT, UR22, 0x30000, URZ ;  /* 0x0003000016167890 */ /* 0x000fe4000fffe0ff */
[----:B------:R-:W-:Y:S02]  /*11c0*/  UIADD3 UR13, UPT, UPT, UR9, 0x30800, URZ ;  /* 0x00030800090d7890 */ /* 0x000fe4000fffe0ff */
[----:B------:R-:W-:Y:S02]  /*11d0*/  UIADD3 UR9, UPT, UPT, UR9, 0x30a00, URZ ;  /* 0x00030a0009097890 */ /* 0x000fe4000fffe0ff */
[----:B------:R-:W-:Y:S02]  /*11e0*/  USHF.R.U32.HI UR22, URZ, 0x4, UR22 ;  /* 0x00000004ff167899 */ /* 0x000fe40008011616 */
[----:B------:R-:W-:Y:S02]  /*11f0*/  USHF.R.U32.HI UR13, URZ, 0x4, UR13 ;  /* 0x00000004ff0d7899 */ /* 0x000fe4000801160d */
[----:B------:R-:W-:Y:S02]  /*1200*/  USHF.R.U32.HI UR9, URZ, 0x4, UR9 ;  /* 0x00000004ff097899 */ /* 0x000fe40008011609 */
[----:B------:R-:W-:Y:S02]  /*1210*/  ULOP3.LUT UR18, UR22, 0x3fe0, URZ, 0xc0, !UPT ;  /* 0x00003fe016127892 */ /* 0x000fe4000f8ec0ff */
[----:B------:R-:W-:Y:S02]  /*1220*/  ULOP3.LUT UR20, UR13, 0x3fc0, URZ, 0xc0, !UPT ;  /* 0x00003fc00d147892 */ /* 0x000fe4000f8ec0ff */
[----:B------:R-:W-:Y:S01]  /*1230*/  ULOP3.LUT UR22, UR9, 0x3fe0, URZ, 0xc0, !UPT ;  /* 0x00003fe009167892 */ /* 0x000fe2000f8ec0ff */
[----:B------:R-:W-:Y:S01]  /*1240*/  UMOV UR19, 0x4008 ;  /* 0x0000400800137882 */ /* 0x000fe20000000000 */
[----:B------:R-:W-:Y:S01]  /*1250*/  UMOV UR21, 0x4008 ;  /* 0x0000400800157882 */ /* 0x000fe20000000000 */
[----:B------:R-:W-:Y:S02]  /*1260*/  UMOV UR23, 0x4008 ;  /* 0x0000400800177882 */ /* 0x000fe40000000000 */
[----:B------:R2:W-:Y:S02]  /*1270*/  UTCCP.T.S.4x32dp128bit tmem[0x1c0], gdesc[UR18] ;  /* 0x0001c012ff0079e7 */ /* 0x0005e40009100000 */
[----:B------:R2:W-:Y:S02]  /*1280*/  UTCCP.T.S.4x32dp128bit tmem[0x1c4], gdesc[UR20] ;  /* 0x0001c414ff0079e7 */ /* 0x0005e40009100000 */
[----:B------:R2:W-:Y:S01]  /*1290*/  UTCCP.T.S.4x32dp128bit tmem[0x1c8], gdesc[UR22] ;  /* 0x0001c816ff0079e7 */ /* 0x0005e20009100000 */
[----:B------:R-:W-:Y:S02]  /*12a0*/  NOP ;  /* 0x0000000000007918 */ /* 0x000fe40000000000 */
.L_x_20:
[----:B------:R-:W-:Y:S01]  /*12b0*/  UISETP.NE.AND UP0, UPT, UR15, 0x3, UPT ;  /* 0x000000030f00788c */ /* 0x000fe2000bf05270 */
[----:B-1----:R-:W1:Y:S01]  /*12c0*/  SHFL.IDX PT, R2, R7, R0, 0x1f ;  /* 0x00001f0007027589 */ /* 0x002e6200000e0000 */
[----:B------:R-:W-:Y:S01]  /*12d0*/  UIADD3 UR9, UPT, UPT, UR15, 0x1, URZ ;  /* 0x000000010f097890 */ /* 0x000fe2000fffe0ff */
[----:B------:R-:W-:Y:S03]  /*12e0*/  NOP ;  /* 0x0000000000007918 */ /* 0x000fe60000000000 */
[----:B------:R-:W-:Y:S03]  /*12f0*/  USEL UR9, UR9, URZ, UP0 ;  /* 0x000000ff09097287 */ /* 0x000fe60008000000 */
[----:B------:R3:W4:Y:S01]  /*1300*/  SHFL.IDX PT, R6, R5, R0, 0x1f ;  /* 0x00001f0005067589 */ /* 0x00072200000e0000 */
[----:B------:R-:W-:Y:S02]  /*1310*/  USHF.L.U32 UR15, UR14, 0x4, URZ ;  /* 0x000000040e0f7899 */ /* 0x000fe400080006ff */
[----:B------:R-:W-:Y:S02]  /*1320*/  ULEA UR13, UR9, UR8, 0x3 ;  /* 0x00000008090d7291 */ /* 0x000fe4000f8e18ff */
[----:B------:R-:W-:Y:S01]  /*1330*/  ULEA UR14, UR14, 0x8b8, 0xd ;  /* 0x000008b80e0e7891 */ /* 0x000fe2000f8e68ff */
[----:B------:R-:W-:Y:S01]  /*1340*/  ISETP.NE.AND P0, PT, RZ, UR9, PT ;  /* 0x00000009ff007c0c */ /* 0x000fe2000bf05270 */
[----:B------:R-:W-:Y:S02]  /*1350*/  UISETP.NE.AND UP0, UPT, UR16, URZ, UPT ;  /* 0x000000ff1000728c */ /* 0x000fe4000bf05270 */
[----:B------:R-:W-:Y:S01]  /*1360*/  UPRMT UR15, UR15, 0x5410, UR14 ;  /* 0x000054100f0f7896 */ /* 0x000fe2000800000e */
[----:B------:R-:W-:Y:S01]  /*1370*/  SEL R11, RZ, 0x1, P0 ;  /* 0x00000001ff0b7807 */ /* 0x000fe20000000000 */
[----:B------:R-:W-:Y:S01]  /*1380*/  UIADD3 UR10, UPT, UPT, UR10, 0x31820, URZ ;  /* 0x000318200a0a7890 */ /* 0x000fe2000fffe0ff */
[----:B------:R-:W-:Y:S02]  /*1390*/  UMOV UR14, URZ ;  /* 0x000000ff000e7c82 */ /* 0x000fe40008000000 */
[----:B------:R-:W-:Y:S01]  /*13a0*/  LOP3.LUT R4, R4, R11, RZ, 0x3c, !PT ;  /* 0x0000000b04047212 */ /* 0x000fe200078e3cff */
[----:B--2---:R-:W-:Y:S01]  /*13b0*/  UMOV UR21, 0x40004040 ;  /* 0x4000404000157882 */ /* 0x004fe20000000000 */
[----:B------:R-:W-:Y:S01]  /*13c0*/  UMOV UR19, 0x40004040 ;  /* 0x4000404000137882 */ /* 0x000fe20000000000 */
[----:B------:R-:W-:Y:S01]  /*13d0*/  UMOV UR25, 0x40004040 ;  /* 0x4000404000197882 */ /* 0x000fe20000000000 */
[----:B------:R-:W-:Y:S01]  /*13e0*/  UMOV UR23, 0x40004040 ;  /* 0x4000404000177882 */ /* 0x000fe20000000000 */
[----:B------:R-:W-:Y:S01]  /*13f0*/  IMAD.U32 R9, R4, -0x80000000, RZ ;  /* 0x8000000004097824 */ /* 0x000fe200078e00ff */
[----:B------:R-:W-:Y:S01]  /*1400*/  UMOV UR29, 0x40004040 ;  /* 0x40004040001d7882 */ /* 0x000fe20000000000 */
[----:B------:R-:W-:Y:S01]  /*1410*/  UMOV UR27, 0x40004040 ;  /* 0x40004040001b7882 */ /* 0x000fe20000000000 */
[----:B------:R-:W-:Y:S01]  /*1420*/  UMOV UR33, 0x40004040 ;  /* 0x4000404000217882 */ /* 0x000fe20000000000 */
[----:B------:R-:W-:Y:S01]  /*1430*/  UMOV UR31, 0x40004040 ;  /* 0x40004040001f7882 */ /* 0x000fe20000000000 */
[----:B-1----:R-:W-:Y:S01]  /*1440*/  R2UR UR20, R2 ;  /* 0x00000000021472ca */ /* 0x002fe200000e0000 */
[----:B---3--:R-:W-:Y:S01]  /*1450*/  IMAD.U32 R0, RZ, RZ, UR9 ;  /* 0x00000009ff007e24 */ /* 0x008fe2000f8e00ff */
[----:B----4-:R-:W-:Y:S11]  /*1460*/  R2UR UR18, R6 ;  /* 0x00000000061272ca */ /* 0x010ff600000e0000 */
[----:B------:R-:W-:Y:S02]  /*1470*/  UIADD3 UR24, UPT, UPT, UR20, 0x2, URZ ;  /* 0x0000000214187890 */ /* 0x000fe4000fffe0ff */
[----:B------:R-:W-:Y:S01]  /*1480*/  UIADD3 UR22, UPT, UPT, UR18, 0x2, URZ ;  /* 0x0000000212167890 */ /* 0x000fe2000fffe0ff */
[----:B------:R1:W-:Y:S01]  /*1490*/  UTCQMMA gdesc[UR20], gdesc[UR18], tmem[UR12], tmem[UR14], idesc[UR15], tmem[UR6], UP0 ;  /* 0x00060e1214007dea */ /* 0x0003e2000800030c */
[----:B------:R-:W-:Y:S02]  /*14a0*/  UIADD3 UR28, UPT, UPT, UR20, 0x4, URZ ;  /* 0x00000004141c7890 */ /* 0x000fe4000fffe0ff */
[----:B------:R-:W-:Y:S02]  /*14b0*/  UIADD3 UR26, UPT, UPT, UR18, 0x4, URZ ;  /* 0x00000004121a7890 */ /* 0x000fe4000fffe0ff */
[----:B------:R-:W-:Y:S02]  /*14c0*/  UIADD3 UR32, UPT, UPT, UR20, 0x6, URZ ;  /* 0x0000000614207890 */ /* 0x000fe4000fffe0ff */
[----:B------:R-:W-:Y:S01]  /*14d0*/  UIADD3 UR30, UPT, UPT, UR18, 0x6, URZ ;  /* 0x00000006121e7890 */ /* 0x000fe2000fffe0ff */
[----:B------:R1:W-:Y:S04]  /*14e0*/  UTCQMMA gdesc[UR24], gdesc[UR22], tmem[UR12], tmem[UR14], idesc[UR15], tmem[UR6], UPT ;  /* 0x00060e1618007dea */ /* 0x0003e8000b80030c */
[----:B------:R1:W-:Y:S04]  /*14f0*/  UTCQMMA gdesc[UR28], gdesc[UR26], tmem[UR12], tmem[UR14], idesc[UR15], tmem[UR6], UPT ;  /* 0x00060e1a1c007dea */ /* 0x0003e8000b80030c */
[----:B------:R1:W-:Y:S01]  /*1500*/  UTCQMMA gdesc[UR32], gdesc[UR30], tmem[UR12], tmem[UR14], idesc[UR15], tmem[UR6], UPT ;  /* 0x00060e1e20007dea */ /* 0x0003e2000b80030c */
[----:B------:R1:W-:Y:S01]  /*1510*/  UTCBAR [UR10], URZ ;  /* 0x000000ff0a0073e9 */ /* 0x0003e200080000ff */
[----:B------:R-:W2:Y:S02]  /*1520*/  SYNCS.PHASECHK.TRANS64.TRYWAIT P0, [UR13+0x31840], R9 ;  /* 0x03184009ff0075a7 */ /* 0x000ea4000800110d */
[----:B-12---:R-:W-:Y:S05]  /*1530*/  @!P0 BRA `(.L_x_21) ;  /* 0x0000002c00488947 */ /* 0x006fea0003800000 */
.L_x_66:
[----:B------:R-:W-:Y:S01]  /*1540*/  UIADD3 UR10, UPT, UPT, UR16, 0x1, URZ ;  /* 0x00000001100a7890 */ /* 0x000fe2000fffe0ff */
[----:B-1----:R-:W1:Y:S01]  /*1550*/  SHFL.IDX PT, R2, R7, R0, 0x1f ;  /* 0x00001f0007027589 */ /* 0x002e6200000e0000 */
[----:B------:R-:W-:Y:S02]  /*1560*/  UIADD3 UR13, UPT, UPT, UR13, 0x31820, URZ ;  /* 0x000318200d0d7890 */ /* 0x000fe4000fffe0ff */
[----:B------:R-:W-:Y:S05]  /*1570*/  USHF.L.U32 UR14, UR10, 0xd, URZ ;  /* 0x0000000d0a0e7899 */ /* 0x000fea00080006ff */
[----:B------:R-:W2:Y:S01]  /*1580*/  SHFL.IDX PT, R6, R5, R0, 0x1f ;  /* 0x00001f0005067589 */ /* 0x000ea200000e0000 */
[----:B------:R-:W-:Y:S01]  /*1590*/  USHF.L.U32 UR15, UR10, 0x4, URZ ;  /* 0x000000040a0f7899 */ /* 0x000fe200080006ff */
[----:B------:R-:W-:Y:S01]  /*15a0*/  NOP ;  /* 0x0000000000007918 */ /* 0x000fe20000000000 */
[----:B------:R-:W-:Y:S01]  /*15b0*/  ULOP3.LUT UR14, UR14, 0x6000, URZ, 0xc0, !UPT ;  /* 0x000060000e0e7892 */ /* 0x000fe2000f8ec0ff */
[----:B------:R-:W-:Y:S01]  /*15c0*/  NOP ;  /* 0x0000000000007918 */ /* 0x000fe20000000000 */
[----:B------:R-:W-:Y:S02]  /*15d0*/  ULOP3.LUT UR15, UR15, 0x30, URZ, 0xc0, !UPT ;  /* 0x000000300f0f7892 */ /* 0x000fe4000f8ec0ff */
[----:B------:R-:W-:Y:S02]  /*15e0*/  ULOP3.LUT UR14, UR14, 0x8b8, URZ, 0xfc, !UPT ;  /* 0x000008b80e0e7892 */ /* 0x000fe4000f8efcff */
[----:B------:R-:W-:Y:S02]  /*15f0*/  UISETP.NE.AND UP0, UPT, UR10, 0x37, UPT ;  /* 0x000000370a00788c */ /* 0x000fe4000bf05270 */
[----:B------:R-:W-:Y:S01]  /*1600*/  UPRMT UR15, UR15, 0x5410, UR14 ;  /* 0x000054100f0f7896 */ /* 0x000fe2000800000e */
[----:B------:R-:W-:Y:S02]  /*1610*/  UMOV UR21, 0x40004040 ;  /* 0x4000404000157882 */ /* 0x000fe40000000000 */
[----:B------:R-:W-:Y:S01]  /*1620*/  UMOV UR14, URZ ;  /* 0x000000ff000e7c82 */ /* 0x000fe20008000000 */
[----:B------:R-:W-:Y:S01]  /*1630*/  UMOV UR19, 0x40004040 ;  /* 0x4000404000137882 */ /* 0x000fe20000000000 */
[----:B------:R-:W-:Y:S01]  /*1640*/  UMOV UR25, 0x40004040 ;  /* 0x4000404000197882 */ /* 0x000fe20000000000 */
[----:B------:R-:W-:Y:S01]  /*1650*/  UMOV UR23, 0x40004040 ;  /* 0x4000404000177882 */ /* 0x000fe20000000000 */
[----:B------:R-:W-:Y:S01]  /*1660*/  UMOV UR29, 0x40004040 ;  /* 0x40004040001d7882 */ /* 0x000fe20000000000 */
[----:B-1----:R-:W-:Y:S01]  /*1670*/  R2UR UR20, R2 ;  /* 0x00000000021472ca */ /* 0x002fe200000e0000 */
[----:B------:R-:W-:Y:S01]  /*1680*/  UMOV UR27, 0x40004040 ;  /* 0x40004040001b7882 */ /* 0x000fe20000000000 */
[----:B--2---:R-:W-:Y:S01]  /*1690*/  R2UR UR18, R6 ;  /* 0x00000000061272ca */ /* 0x004fe200000e0000 */
[----:B------:R-:W-:Y:S01]  /*16a0*/  UMOV UR33, 0x40004040 ;  /* 0x4000404000217882 */ /* 0x000fe20000000000 */
[----:B------:R-:W-:Y:S09]  /*16b0*/  UMOV UR31, 0x40004040 ;  /* 0x40004040001f7882 */ /* 0x000ff20000000000 */
[----:B------:R-:W-:Y:S02]  /*16c0*/  UIADD3 UR24, UPT, UPT, UR20, 0x2, URZ ;  /* 0x0000000214187890 */ /* 0x000fe4000fffe0ff */
[----:B------:R-:W-:Y:S01]  /*16d0*/  UIADD3 UR22, UPT, UPT, UR18, 0x2, URZ ;  /* 0x0000000212167890 */ /* 0x000fe2000fffe0ff */
[----:B------:R1:W-:Y:S01]  /*16e0*/  UTCQMMA gdesc[UR20], gdesc[UR18], tmem[UR12], tmem[UR14], idesc[UR15], tmem[UR4], UPT ;  /* 0x00040e1214007dea */ /* 0x0003e2000b80030c */
        /* <DEDUP_REMOVED lines=8> */
[----:B------:R-:W-:Y:S05]  /*1770*/  BRA.U UP0, `(.L_x_22) ;  /* 0x0000000100087547 */ /* 0x000fea000b800000 */
[----:B------:R2:W-:Y:S01]  /*1780*/  UTCBAR [UR11], URZ ;  /* 0x000000ff0b0073e9 */ /* 0x0005e200080000ff */
[----:B------:R-:W-:Y:S01]  /*1790*/  NOP ;  /* 0x0000000000007918 */ /* 0x000fe20000000000 */
.L_x_22:
[----:B------:R-:W-:Y:S02]  /*17a0*/  UISETP.NE.AND UP0, UPT, UR9, 0x3, UPT ;  /* 0x000000030900788c */ /* 0x000fe4000bf05270 */
[----:B------:R-:W-:Y:S02]  /*17b0*/  UIADD3 UR9, UPT, UPT, UR9, 0x1, URZ ;  /* 0x0000000109097890 */ /* 0x000fe4000fffe0ff */
[----:B------:R-:W-:Y:S02]  /*17c0*/  UIADD3 UR16, UPT, UPT, UR16, 0x2, URZ ;  /* 0x0000000210107890 */ /* 0x000fe4000fffe0ff */
[----:B-1----:R-:W-:Y:S02]  /*17d0*/  USEL UR15, UR9, URZ, UP0 ;  /* 0x000000ff090f7287 */ /* 0x002fe40008000000 */
[----:B------:R-:W-:Y:S04]  /*17e0*/  UISETP.NE.AND UP0, UPT, UR16, 0x38, UPT ;  /* 0x000000381000788c */ /* 0x000fe8000bf05270 */
[----:B------:R-:W-:Y:S04]  /*17f0*/  ISETP.NE.AND P0, PT, RZ, UR15, PT ;  /* 0x0000000fff007c0c */ /* 0x000fe8000bf05270 */
[----:B------:R-:W-:Y:S04]  /*1800*/  SEL R9, RZ, 0x1, P0 ;  /* 0x00000001ff097807 */ /* 0x000fe80000000000 */
[----:B------:R-:W-:Y:S01]  /*1810*/  LOP3.LUT R4, R4, R9, RZ, 0x3c, !PT ;  /* 0x0000000904047212 */ /* 0x000fe200078e3cff */
[----:B------:R-:W-:Y:S06]  /*1820*/  BRA.U UP0, `(.L_x_23) ;  /* 0xfffffff900387547 */ /* 0x000fec000b83ffff */
[----:B------:R-:W-:-:S13]  /*1830*/  ISETP.NE.AND P0, PT, R3, UR17, PT ;  /* 0x0000001103007c0c */ /* 0x000fda000bf05270 */
[----:B--2---:R-:W-:Y:S05]  /*1840*/  @!P0 EXIT ;  /* 0x000000000000894d */ /* 0x004fea0003800000 */
[----:B------:R-:W-:Y:S01]  /*1850*/  UIADD3 UR17, UPT, UPT, UR17, 0x1, URZ ;  /* 0x0000000111117890 */ /* 0x000fe2000fffe0ff */
[----:B------:R-:W-:Y:S11]  /*1860*/  BRA `(.L_x_24) ;  /* 0xfffffff400ec7947 */ /* 0x000ff6000383ffff */
.L_x_11:
[----:B------:R-:W-:-:S13]  /*1870*/  ELECT P0, URZ, PT ;  /* 0x0000000000ff782f */ /* 0x000fda0003800000 */
[----:B------:R-:W-:Y:S05]  /*1880*/  @!P0 BRA `(.L_x_13) ;  /* 0x0000000800948947 */ /* 0x000fea0003800000 */
[----:B------:R-:W1:Y:S02]  /*1890*/  S2R R12, SR_CTAID.X ;  /* 0x00000000000c7919 */ /* 0x000e640000002500 */
[----:B-1----:R-:W-:-:S13]  /*18a0*/  ISETP.GE.U32.AND P0, PT, R12, R5, PT ;  /* 0x000000050c00720c */ /* 0x002fda0003f06070 */
[----:B------:R-:W-:Y:S05]  /*18b0*/  @P0 EXIT ;  /* 0x000000000000094d */ /* 0x000fea0003800000 */
[----:B------:R-:W1:Y:S01]  /*18c0*/  LDC.64 R16, c[0x0][0x348] ;  /* 0x0000d200ff107b82 */ /* 0x000e620000000a00 */
[-C--:B------:R-:W-:Y:S01]  /*18d0*/  LOP3.LUT R0, RZ, R12.reuse, RZ, 0x33, !PT ;  /* 0x0000000cff007212 */ /* 0x080fe200078e33ff */
[----:B------:R-:W-:Y:S02]  /*18e0*/  HFMA2 R13, -RZ, RZ, 0, 0 ;  /* 0x00000000ff0d7431 */ /* 0x000fe400000001ff */
[----:B------:R-:W-:Y:S02]  /*18f0*/  IMAD.MOV.U32 R14, RZ, RZ, RZ ;  /* 0x000000ffff0e7224 */ /* 0x000fe400078e00ff */
[----:B------:R-:W-:Y:S02]  /*1900*/  IMAD.IADD R0, R5, 0x1, R0 ;  /* 0x0000000105007824 */ /* 0x000fe400078e0200 */
[----:B------:R-:W2:Y:S02]  /*1910*/  LDC.64 R6, c[0x0][0x358] ;  /* 0x0000d600ff067b82 */ /* 0x000ea40000000a00 */
[----:B------:R-:W-:Y:S01]  /*1920*/  IMAD.HI.U32 R11, R0, 0x75ded953, RZ ;  /* 0x75ded953000b7827 */ /* 0x000fe200078e00ff */
[----:B------:R-:W-:-:S04]  /*1930*/  MOV R0, R12 ;  /* 0x0000000c00007202 */ /* 0x000fc80000000f00 */
[----:B------:R-:W-:-:S07]  /*1940*/  SHF.R.U32.HI R11, RZ, 0x6, R11 ;  /* 0x00000006ff0b7819 */ /* 0x000fce000001160b */
.L_x_30:
[----:B------:R-:W-:Y:S02]  /*1950*/  SHF.R.U32.HI R3, RZ, 0x4, R0 ;  /* 0x00000004ff037819 */ /* 0x000fe40000011600 */
[----:B------:R-:W-:-:S03]  /*1960*/  MOV R4, 0x19d0 ;  /* 0x000019d000047802 */ /* 0x000fc60000000f00 */
[----:B------:R-:W-:-:S04]  /*1970*/  IMAD.HI.U32 R3, R3, 0xd79435f, RZ ;  /* 0x0d79435f03037827 */ /* 0x000fc800078e00ff */
[C---:B------:R-:W-:Y:S02]  /*1980*/  IMAD R35, R3.reuse, -0x10, R20 ;  /* 0xfffffff003237824 */ /* 0x040fe400078e0214 */
[----:B------:R-:W-:-:S03]  /*1990*/  IMAD R0, R3, -0x130, R0 ;  /* 0xfffffed003007824 */ /* 0x000fc600078e0200 */
[----:B------:R-:W-:Y:S02]  /*19a0*/  VIMNMX.U32 R35, PT, PT, R35, 0x10, PT ;  /* 0x0000001023237848 */ /* 0x000fe40003fe0000 */
[----:B-1----:R-:W-:Y:S02]  /*19b0*/  LOP3.LUT R8, R0, 0xffff, RZ, 0xc0, !PT ;  /* 0x0000ffff00087812 */ /* 0x002fe400078ec0ff */
[----:B-12---:R-:W-:Y:S05]  /*19c0*/  CALL.REL.NOINC `($__internal_3_$__cuda_sm20_div_u16) ;  /* 0x0000002800ec7944 */ /* 0x006fea0003c00000 */
[----:B------:R-:W-:Y:S01]  /*19d0*/  PRMT R35, R35, 0x9910, RZ ;  /* 0x0000991023237816 */ /* 0x000fe200000000ff */
[----:B------:R-:W1:Y:S01]  /*19e0*/  S2R R8, SR_CgaCtaId ;  /* 0x0000000000087919 */ /* 0x000e620000008800 */
[----:B------:R-:W-:Y:S01]  /*19f0*/  PRMT R2, R36, 0x9910, RZ ;  /* 0x0000991024027816 */ /* 0x000fe200000000ff */
[----:B------:R-:W2:Y:S01]  /*1a00*/  LDC.64 R4, c[0x0][0x380] ;  /* 0x0000e000ff047b82 */ /* 0x000ea20000000a00 */
[----:B------:R-:W-:-:S03]  /*1a10*/  MOV R10, 0x100 ;  /* 0x00000100000a7802 */ /* 0x000fc60000000f00 */
[----:B------:R-:W-:-:S04]  /*1a20*/  IMAD R2, R35, R2, RZ ;  /* 0x0000000223027224 */ /* 0x000fc800078e02ff */
[----:B------:R-:W-:-:S05]  /*1a30*/  IMAD.MOV R2, RZ, RZ, -R2 ;  /* 0x000000ffff027224 */ /* 0x000fca00078e0a02 */
[----:B------:R-:W-:-:S05]  /*1a40*/  PRMT R9, R2, 0x7710, RZ ;  /* 0x0000771002097816 */ /* 0x000fca00000000ff */
[----:B------:R-:W-:Y:S01]  /*1a50*/  IMAD.IADD R2, R0, 0x1, R9 ;  /* 0x0000000100027824 */ /* 0x000fe200078e0209 */
[----:B------:R-:W-:Y:S01]  /*1a60*/  LOP3.LUT R9, R36, 0xffff, RZ, 0xc0, !PT ;  /* 0x0000ffff24097812 */ /* 0x000fe200078ec0ff */
[----:B------:R-:W-:-:S03]  /*1a70*/  IMAD.MOV.U32 R0, RZ, RZ, RZ ;  /* 0x000000ffff007224 */ /* 0x000fc600078e00ff */
[----:B------:R-:W-:Y:S01]  /*1a80*/  LOP3.LUT R2, R2, 0xffff, RZ, 0xc0, !PT ;  /* 0x0000ffff02027812 */ /* 0x000fe200078ec0ff */
[----:B------:R-:W-:-:S04]  /*1a90*/  IMAD R9, R9, 0xe0, RZ ;  /* 0x000000e009097824 */ /* 0x000fc800078e02ff */
[----:B------:R-:W-:Y:S01]  /*1aa0*/  IMAD R2, R3, 0x10, R2 ;  /* 0x0000001003027824 */ /* 0x000fe200078e0202 */
[----:B------:R-:W-:-:S04]  /*1ab0*/  MOV R3, 0x400 ;  /* 0x0000040000037802 */ /* 0x000fc80000000f00 */
[----:B------:R-:W-:Y:S02]  /*1ac0*/  SHF.L.U32 R2, R2, 0x7, RZ ;  /* 0x0000000702027819 */ /* 0x000fe400000006ff */
[----:B-1----:R-:W-:-:S03]  /*1ad0*/  LEA R8, R8, R3, 0x18 ;  /* 0x0000000308087211 */ /* 0x002fc600078ec0ff */
[----:B--2---:R-:W-:-:S07]  /*1ae0*/  IMAD.WIDE.U32 R4, R2, 0x4, R4 ;  /* 0x0000000402047825 */ /* 0x004fce00078e0004 */
.L_x_29:
[----:B------:R-:W-:Y:S01]  /*1af0*/  LOP3.LUT R13, R13, 0x1, RZ, 0x3c, !PT ;  /* 0x000000010d0d7812 */ /* 0x000fe200078e3cff */
[----:B------:R-:W-:Y:S05]  /*1b00*/  YIELD ;  /* 0x0000000000007946 */ /* 0x000fea0003800000 */
[----:B------:R-:W-:Y:S04]  /*1b10*/  SHF.L.U32 R3, R13, 0x1f, RZ ;  /* 0x0000001f0d037819 */ /* 0x000fe800000006ff */
[----:B-1----:R-:W1:Y:S02]  /*1b20*/  SYNCS.PHASECHK.TRANS64.TRYWAIT P0, [R8+URZ+0x31820], R3 ;  /* 0x03182003080075a7 */ /* 0x002e6400080011ff */
[----:B-12---:R-:W-:Y:S05]  /*1b30*/  @!P0 BRA `(.L_x_25) ;  /* 0x0000002400e48947 */ /* 0x006fea0003800000 */
.L_x_68:
[----:B------:R-:W2:Y:S01]  /*1b40*/  LDCU.64 UR24, c[0x0][0x348] ;  /* 0x00006900ff1877ac */ /* 0x000ea20008000a00 */
[----:B------:R-:W-:Y:S01]  /*1b50*/  R2UR UR4, R6 ;  /* 0x00000000060472ca */ /* 0x000fe200000e0000 */
[----:B-1----:R-:W-:Y:S01]  /*1b60*/  IMAD.MOV.U32 R19, RZ, RZ, 0xb580 ;  /* 0x0000b580ff137424 */ /* 0x002fe200078e00ff */
[----:B------:R-:W-:Y:S01]  /*1b70*/  R2UR UR5, R7 ;  /* 0x00000000070572ca */ /* 0x000fe200000e0000 */
[----:B------:R-:W-:Y:S01]  /*1b80*/  IMAD.U32 R15, R13, -0x80000000, RZ ;  /* 0x800000000d0f7824 */ /* 0x000fe200078e00ff */
[----:B------:R-:W-:Y:S01]  /*1b90*/  R2UR UR19, R2 ;  /* 0x00000000021372ca */ /* 0x000fe200000e0000 */
[----:B------:R-:W-:Y:S01]  /*1ba0*/  UMOV UR6, 0x0 ;  /* 0x0000000000067882 */ /* 0x000fe20000000000 */
[----:B------:R-:W-:Y:S01]  /*1bb0*/  UMOV UR7, 0x10000000 ;  /* 0x1000000000077882 */ /* 0x000fe20000000000 */
[----:B------:R-:W-:Y:S02]  /*1bc0*/  R2UR UR15, R0 ;  /* 0x00000000000f72ca */ /* 0x000fe400000e0000 */
[----:B------:R-:W-:Y:S02]  /*1bd0*/  R2UR UR22, R9 ;  /* 0x00000000091672ca */ /* 0x000fe400000e0000 */
[C---:B------:R-:W-:Y:S02]  /*1be0*/  IADD3 R22, P0, PT, R16.reuse, 0xc0, RZ ;  /* 0x000000c010167810 */ /* 0x040fe40007f1e0ff */
[----:B------:R-:W-:Y:S02]  /*1bf0*/  IADD3 R24, P1, PT, R16, 0x40, RZ ;  /* 0x0000004010187810 */ /* 0x000fe40007f3e0ff */
[----:B------:R-:W3:Y:S01]  /*1c00*/  LDG.E.CONSTANT R3, desc[UR4][R4.64] ;  /* 0x0000000404037981 */ /* 0x000ee2000c1e9900 */
[----:B------:R-:W-:Y:S01]  /*1c10*/  R2UR UR9, R8 ;  /* 0x00000000080972ca */ /* 0x000fe200000e0000 */
[--C-:B------:R-:W-:Y:S01]  /*1c20*/  IMAD.X R23, RZ, RZ, R17.reuse, P0 ;  /* 0x000000ffff177224 */ /* 0x100fe200000e0611 */
[----:B------:R-:W-:Y:S01]  /*1c30*/  R2UR UR18, R10 ;  /* 0x000000000a1272ca */ /* 0x000fe200000e0000 */
[----:B------:R-:W-:Y:S01]  /*1c40*/  IMAD.X R25, RZ, RZ, R17, P1 ;  /* 0x000000ffff197224 */ /* 0x000fe200008e0611 */
[----:B------:R-:W-:Y:S01]  /*1c50*/  R2UR UR30, R24 ;  /* 0x00000000181e72ca */ /* 0x000fe200000e0000 */
[----:B------:R-:W-:Y:S01]  /*1c60*/  UMOV UR14, UR19 ;  /* 0x00000013000e7c82 */ /* 0x000fe20008000000 */
[----:B------:R-:W-:Y:S02]  /*1c70*/  R2UR UR26, R22 ;  /* 0x00000000161a72ca */ /* 0x000fe400000e0000 */
[----:B------:R-:W-:Y:S02]  /*1c80*/  R2UR UR31, R25 ;  /* 0x00000000191f72ca */ /* 0x000fe400000e0000 */
[----:B------:R-:W-:Y:S03]  /*1c90*/  R2UR UR27, R23 ;  /* 0x00000000171b72ca */ /* 0x000fe600000e0000 */
[----:B------:R-:W-:Y:S02]  /*1ca0*/  UIADD3 UR17, UPT, UPT, UR9, 0x31800, URZ ;  /* 0x0003180009117890 */ /* 0x000fe4000fffe0ff */
[----:B------:R-:W-:Y:S02]  /*1cb0*/  UIADD3 UR18, UPT, UPT, UR18, -0x100, URZ ;  /* 0xffffff0012127890 */ /* 0x000fe4000fffe0ff */
[----:B------:R-:W-:Y:S02]  /*1cc0*/  UIADD3 UR16, UPT, UPT, UR9, 0x4000, URZ ;  /* 0x0000400009107890 */ /* 0x000fe4000fffe0ff */
[----:B------:R-:W-:Y:S02]  /*1cd0*/  UIADD3 UR8, UPT, UPT, UR9, 0x14000, URZ ;  /* 0x0001400009087890 */ /* 0x000fe4000fffe0ff */
[----:B------:R-:W-:Y:S02]  /*1ce0*/  UIADD3 UR12, UPT, UPT, UR9, 0x30000, URZ ;  /* 0x00030000090c7890 */ /* 0x000fe4000fffe0ff */
[----:B------:R-:W-:Y:S01]  /*1cf0*/  UIADD3 UR20, UPT, UPT, UR9, 0x30800, URZ ;  /* 0x0003080009147890 */ /* 0x000fe2000fffe0ff */
[----:B------:R-:W-:Y:S02]  /*1d00*/  UMOV UR10, UR18 ;  /* 0x00000012000a7c82 */ /* 0x000fe40008000000 */
[----:B------:R1:W-:Y:S01]  /*1d10*/  UTMALDG.2D [UR16], [UR30], desc[UR6] ;  /* 0x000006101e0075b4 */ /* 0x0003e20008009000 */
[----:B------:R-:W-:Y:S01]  /*1d20*/  UMOV UR9, UR17 ;  /* 0x0000001100097c82 */ /* 0x000fe20008000000 */
[----:B------:R-:W-:Y:S01]  /*1d30*/  UMOV UR13, UR17 ;  /* 0x00000011000d7c82 */ /* 0x000fe20008000000 */
[----:B------:R-:W-:Y:S01]  /*1d40*/  UMOV UR21, UR17 ;  /* 0x0000001100157c82 */ /* 0x000fe20008000000 */
[C---:B---3--:R-:W-:Y:S01]  /*1d50*/  IMAD.SHL.U32 R18, R3.reuse, 0x1000, RZ ;  /* 0x0000100003127824 */ /* 0x048fe200078e00ff */
[C---:B------:R-:W-:Y:S01]  /*1d60*/  ISETP.GT.AND P0, PT, R3.reuse, RZ, PT ;  /* 0x000000ff0300720c */ /* 0x040fe20003f04270 */
[----:B--2---:R-:W-:Y:S01]  /*1d70*/  UIADD3 UR28, UP2, UPT, UR24, 0x140, URZ ;  /* 0x00000140181c7890 */ /* 0x004fe2000ff5e0ff */
[----:B------:R-:W-:Y:S01]  /*1d80*/  R2UR UR4, R3 ;  /* 0x00000000030472ca */ /* 0x000fe200000e0000 */
[----:B------:R-:W-:Y:S01]  /*1d90*/  UIADD3 UR24, UP1, UPT, UR24, 0x1c0, URZ ;  /* 0x000001c018187890 */ /* 0x000fe2000ff3e0ff */
[----:B------:R-:W-:Y:S01]  /*1da0*/  SEL R18, R18, RZ, P0 ;  /* 0x000000ff12127207 */ /* 0x000fe20000000000 */
[----:B------:R-:W-:Y:S02]  /*1db0*/  UIADD3.X UR29, UPT, UPT, URZ, UR25, URZ, UP2, !UPT ;  /* 0x00000019ff1d7290 */ /* 0x000fe400097fe4ff */
[----:B------:R-:W-:Y:S02]  /*1dc0*/  UIADD3.X UR25, UPT, UPT, URZ, UR25, URZ, UP1, !UPT ;  /* 0x00000019ff197290 */ /* 0x000fe40008ffe4ff */
[----:B------:R-:W-:Y:S05]  /*1dd0*/  IMAD.IADD R18, R9, 0x1, R18 ;  /* 0x0000000109127824 */ /* 0x000fea00078e0212 */
[----:B------:R-:W-:Y:S01]  /*1de0*/  R2UR UR11, R18 ;  /* 0x00000000120b72ca */ /* 0x000fe200000e0000 */
[----:B------:R-:W-:Y:S04]  /*1df0*/  UISETP.LT.AND UP0, UPT, URZ, UR4, UPT ;  /* 0x00000004ff00728c */ /* 0x000fe8000bf01270 */
[----:B------:R-:W-:Y:S04]  /*1e00*/  USEL UR4, URZ, UR4, !UP0 ;  /* 0x00000004ff047287 */ /* 0x000fe8000c000000 */
[----:B------:R-:W-:Y:S04]  /*1e10*/  UIMAD UR23, UR4, 0xe, UR15 ;  /* 0x0000000e041778a4 */ /* 0x000fe8000f8e020f */
[----:B------:R1:W-:Y:S01]  /*1e20*/  UTMALDG.2D [UR8], [UR26], desc[UR6] ;  /* 0x000006081a0075b4 */ /* 0x0003e20008009000 */
[----:B------:R1:W-:Y:S04]  /*1e30*/  UTMALDG.2D [UR12], [UR28], desc[UR6] ;  /* 0x0000060c1c0075b4 */ /* 0x0003e80008009000 */
[----:B------:R1:W-:Y:S01]  /*1e40*/  UTMALDG.2D [UR20], [UR24], desc[UR6] ;  /* 0x00000614180075b4 */ /* 0x0003e20008009000 */
[----:B------:R1:W-:Y:S01]  /*1e50*/  SYNCS.ARRIVE.TRANS64 RZ, [R8+URZ+0x31800], R19 ;  /* 0x0318001308ff79a7 */ /* 0x0003e200080000ff */
[----:B------:R-:W2:Y:S02]  /*1e60*/  SYNCS.PHASECHK.TRANS64.TRYWAIT P0, [R8+URZ+0x31828], R15 ;  /* 0x0318280f080075a7 */ /* 0x000ea400080011ff */
[----:B-12---:R-:W-:Y:S05]  /*1e70*/  @!P0 BRA `(.L_x_26) ;  /* 0x0000002400308947 */ /* 0x006fea0003800000 */
.L_x_70:
[----:B------:R-:W-:Y:S01]  /*1e80*/  R2UR UR4, R8 ;  /* 0x00000000080472ca */ /* 0x000fe200000e0000 */
[----:B------:R-:W-:Y:S01]  /*1e90*/  UMOV UR14, 0x0 ;  /* 0x00000000000e7882 */ /* 0x000fe20000000000 */
[----:B------:R-:W-:Y:S01]  /*1ea0*/  R2UR UR10, R10 ;  /* 0x000000000a0a72ca */ /* 0x000fe200000e0000 */
[----:B------:R-:W-:Y:S01]  /*1eb0*/  UMOV UR15, 0x10000000 ;  /* 0x10000000000f7882 */ /* 0x000fe20000000000 */
[----:B------:R-:W-:Y:S01]  /*1ec0*/  R2UR UR16, R24 ;  /* 0x00000000181072ca */ /* 0x000fe200000e0000 */
[----:B------:R-:W-:Y:S01]  /*1ed0*/  IMAD.MOV.U32 R19, RZ, RZ, 0xb000 ;  /* 0x0000b000ff137424 */ /* 0x000fe200078e00ff */
[----:B------:R-:W-:Y:S02]  /*1ee0*/  R2UR UR17, R25 ;  /* 0x00000000191172ca */ /* 0x000fe400000e0000 */
[----:B------:R-:W-:Y:S02]  /*1ef0*/  R2UR UR11, R2 ;  /* 0x00000000020b72ca */ /* 0x000fe400000e0000 */
[----:B------:R-:W-:Y:S02]  /*1f00*/  R2UR UR12, R22 ;  /* 0x00000000160c72ca */ /* 0x000fe400000e0000 */
[----:B------:R-:W-:Y:S01]  /*1f10*/  R2UR UR13, R23 ;  /* 0x00000000170d72ca */ /* 0x000fe200000e0000 */
[----:B------:R-:W-:Y:S01]  /*1f20*/  UIADD3 UR9, UPT, UPT, UR4, 0x31808, URZ ;  /* 0x0003180804097890 */ /* 0x000fe2000fffe0ff */
[----:B------:R-:W-:Y:S01]  /*1f30*/  R2UR UR7, R18 ;  /* 0x00000000120772ca */ /* 0x000fe200000e0000 */
[----:B------:R-:W-:Y:S02]  /*1f40*/  UIADD3 UR10, UPT, UPT, UR10, -0x80, URZ ;  /* 0xffffff800a0a7890 */ /* 0x000fe4000fffe0ff */
[----:B------:R-:W-:Y:S02]  /*1f50*/  UIADD3 UR8, UPT, UPT, UR4, 0x8000, URZ ;  /* 0x0000800004087890 */ /* 0x000fe4000fffe0ff */
[----:B------:R-:W-:Y:S01]  /*1f60*/  UIADD3 UR4, UPT, UPT, UR4, 0x1b000, URZ ;  /* 0x0001b00004047890 */ /* 0x000fe2000fffe0ff */
[----:B------:R-:W-:Y:S02]  /*1f70*/  UMOV UR5, UR9 ;  /* 0x0000000900057c82 */ /* 0x000fe40008000000 */
[----:B------:R-:W-:Y:S04]  /*1f80*/  UMOV UR6, UR10 ;  /* 0x0000000a00067c82 */ /* 0x000fe80008000000 */
[----:B------:R2:W-:Y:S02]  /*1f90*/  UTMALDG.2D [UR8], [UR16], desc[UR14] ;  /* 0x00000e08100075b4 */ /* 0x0005e40008009000 */
[----:B------:R2:W-:Y:S01]  /*1fa0*/  UTMALDG.2D [UR4], [UR12], desc[UR14] ;  /* 0x00000e040c0075b4 */ /* 0x0005e20008009000 */
[----:B------:R2:W-:Y:S01]  /*1fb0*/  SYNCS.ARRIVE.TRANS64 RZ, [R8+URZ+0x31808], R19 ;  /* 0x0318081308ff79a7 */ /* 0x0005e200080000ff */
[----:B------:R-:W3:Y:S02]  /*1fc0*/  SYNCS.PHASECHK.TRANS64.TRYWAIT P0, [R8+URZ+0x31830], R15 ;  /* 0x0318300f080075a7 */ /* 0x000ee400080011ff */
[----:B--23--:R-:W-:Y:S05]  /*1fd0*/  @!P0 BRA `(.L_x_27) ;  /* 0x0000002000f48947 */ /* 0x00cfea0003800000 */
.L_x_72:
[----:B------:R-:W-:Y:S01]  /*1fe0*/  R2UR UR4, R8 ;  /* 0x00000000080472ca */ /* 0x000fe200000e0000 */
[----:B------:R-:W-:Y:S01]  /*1ff0*/  UMOV UR14, 0x0 ;  /* 0x00000000000e7882 */ /* 0x000fe20000000000 */
[----:B------:R-:W-:Y:S01]  /*2000*/  R2UR UR10, R10 ;  /* 0x000000000a0a72ca */ /* 0x000fe200000e0000 */
[----:B------:R-:W-:Y:S01]  /*2010*/  UMOV UR15, 0x10000000 ;  /* 0x10000000000f7882 */ /* 0x000fe20000000000 */
[----:B------:R-:W-:Y:S01]  /*2020*/  R2UR UR16, R24 ;  /* 0x00000000181072ca */ /* 0x000fe200000e0000 */
[----:B------:R-:W-:Y:S01]  /*2030*/  VIADD R3, R10, 0x80 ;  /* 0x000000800a037836 */ /* 0x000fe20000000000 */
[----:B------:R-:W-:Y:S02]  /*2040*/  R2UR UR17, R25 ;  /* 0x00000000191172ca */ /* 0x000fe400000e0000 */
[----:B------:R-:W-:Y:S02]  /*2050*/  R2UR UR11, R2 ;  /* 0x00000000020b72ca */ /* 0x000fe400000e0000 */
[----:B------:R-:W-:Y:S02]  /*2060*/  R2UR UR12, R22 ;  /* 0x00000000160c72ca */ /* 0x000fe400000e0000 */
[----:B------:R-:W-:Y:S01]  /*2070*/  R2UR UR13, R23 ;  /* 0x00000000170d72ca */ /* 0x000fe200000e0000 */
[----:B------:R-:W-:Y:S01]  /*2080*/  UIADD3 UR9, UPT, UPT, UR4, 0x31810, URZ ;  /* 0x0003181004097890 */ /* 0x000fe2000fffe0ff */
[----:B------:R-:W-:Y:S01]  /*2090*/  R2UR UR7, R18 ;  /* 0x00000000120772ca */ /* 0x000fe200000e0000 */
[----:B------:R-:W-:Y:S02]  /*20a0*/  UIADD3 UR8, UPT, UPT, UR4, 0xc000, URZ ;  /* 0x0000c00004087890 */ /* 0x000fe4000fffe0ff */
[----:B------:R-:W-:Y:S01]  /*20b0*/  UIADD3 UR4, UPT, UPT, UR4, 0x22000, URZ ;  /* 0x0002200004047890 */ /* 0x000fe2000fffe0ff */
[----:B------:R-:W-:Y:S02]  /*20c0*/  UMOV UR6, UR10 ;  /* 0x0000000a00067c82 */ /* 0x000fe40008000000 */
[----:B------:R-:W-:Y:S04]  /*20d0*/  UMOV UR5, UR9 ;  /* 0x0000000900057c82 */ /* 0x000fe80008000000 */
[----:B------:R2:W-:Y:S03]  /*20e0*/  UTMALDG.2D [UR8], [UR16], desc[UR14] ;  /* 0x00000e08100075b4 */ /* 0x0005e60008009000 */
[----:B------:R2:W-:Y:S01]  /*20f0*/  UTMALDG.2D [UR4], [UR12], desc[UR14] ;  /* 0x00000e040c0075b4 */ /* 0x0005e20008009000 */
[----:B------:R2:W-:Y:S01]  /*2100*/  SYNCS.ARRIVE.TRANS64 RZ, [R8+URZ+0x31810], R19 ;  /* 0x0318101308ff79a7 */ /* 0x0005e200080000ff */
[----:B------:R-:W3:Y:S02]  /*2110*/  SYNCS.PHASECHK.TRANS64.TRYWAIT P0, [R8+URZ+0x31838], R15 ;  /* 0x0318380f080075a7 */ /* 0x000ee400080011ff */
[----:B--23--:R-:W-:Y:S05]  /*2120*/  @!P0 BRA `(.L_x_28) ;  /* 0x0000002000bc8947 */ /* 0x00cfea0003800000 */
.L_x_74:
[----:B------:R-:W-:Y:S01]  /*2130*/  R2UR UR4, R8 ;  /* 0x00000000080472ca */ /* 0x000fe200000e0000 */
[----:B------:R-:W-:Y:S01]  /*2140*/  UMOV UR14, 0x0 ;  /* 0x00000000000e7882 */ /* 0x000fe20000000000 */
[----:B------:R-:W-:Y:S01]  /*2150*/  R2UR UR16, R24 ;  /* 0x00000000181072ca */ /* 0x000fe200000e0000 */
[----:B------:R-:W-:Y:S01]  /*2160*/  UMOV UR15, 0x10000000 ;  /* 0x10000000000f7882 */ /* 0x000fe20000000000 */
[----:B------:R-:W-:Y:S01]  /*2170*/  R2UR UR17, R25 ;  /* 0x00000000191172ca */ /* 0x000fe200000e0000 */
[----:B------:R-:W-:Y:S01]  /*2180*/  VIADD R10, R10, 0x200 ;  /* 0x000002000a0a7836 */ /* 0x000fe20000000000 */
[----:B------:R-:W-:Y:S01]  /*2190*/  R2UR UR10, R3 ;  /* 0x00000000030a72ca */ /* 0x000fe200000e0000 */
[----:B------:R-:W-:Y:S01]  /*21a0*/  VIADD R0, R0, 0x1 ;  /* 0x0000000100007836 */ /* 0x000fe20000000000 */
[----:B------:R-:W-:Y:S02]  /*21b0*/  R2UR UR11, R2 ;  /* 0x00000000020b72ca */ /* 0x000fe400000e0000 */
[----:B------:R-:W-:Y:S02]  /*21c0*/  R2UR UR12, R22 ;  /* 0x00000000160c72ca */ /* 0x000fe400000e0000 */
[----:B------:R-:W-:Y:S01]  /*21d0*/  R2UR UR13, R23 ;  /* 0x00000000170d72ca */ /* 0x000fe200000e0000 */
[----:B------:R-:W-:Y:S01]  /*21e0*/  UIADD3 UR9, UPT, UPT, UR4, 0x31818, URZ ;  /* 0x0003181804097890 */ /* 0x000fe2000fffe0ff */
[----:B------:R-:W-:Y:S01]  /*21f0*/  R2UR UR7, R18 ;  /* 0x00000000120772ca */ /* 0x000fe200000e0000 */
[----:B------:R-:W-:Y:S01]  /*2200*/  UIADD3 UR8, UPT, UPT, UR4, 0x10000, URZ ;  /* 0x0001000004087890 */ /* 0x000fe2000fffe0ff */
[----:B------:R-:W-:Y:S01]  /*2210*/  ISETP.NE.AND P0, PT, R10, 0x1d00, PT ;  /* 0x00001d000a00780c */ /* 0x000fe20003f05270 */
[----:B------:R-:W-:Y:S02]  /*2220*/  UIADD3 UR4, UPT, UPT, UR4, 0x29000, URZ ;  /* 0x0002900004047890 */ /* 0x000fe4000fffe0ff */
[----:B------:R-:W-:Y:S01]  /*2230*/  UMOV UR6, UR10 ;  /* 0x0000000a00067c82 */ /* 0x000fe20008000000 */
[----:B------:R-:W-:Y:S04]  /*2240*/  UMOV UR5, UR9 ;  /* 0x0000000900057c82 */ /* 0x000fe80008000000 */
[----:B------:R2:W-:Y:S03]  /*2250*/  UTMALDG.2D [UR8], [UR16], desc[UR14] ;  /* 0x00000e08100075b4 */ /* 0x0005e60008009000 */
[----:B------:R2:W-:Y:S01]  /*2260*/  UTMALDG.2D [UR4], [UR12], desc[UR14] ;  /* 0x00000e040c0075b4 */ /* 0x0005e20008009000 */
[----:B------:R2:W-:Y:S01]  /*2270*/  SYNCS.ARRIVE.TRANS64 RZ, [R8+URZ+0x31818], R19 ;  /* 0x0318181308ff79a7 */ /* 0x0005e200080000ff */
[----:B------:R-:W-:Y:S05]  /*2280*/  @P0 BRA `(.L_x_29) ;  /* 0xfffffff800180947 */ /* 0x000fea000383ffff */
[----:B------:R-:W-:-:S13]  /*2290*/  ISETP.NE.AND P0, PT, R14, R11, PT ;  /* 0x0000000b0e00720c */ /* 0x000fda0003f05270 */
[----:B--2---:R-:W-:Y:S05]  /*22a0*/  @!P0 EXIT ;  /* 0x000000000000894d */ /* 0x004fea0003800000 */
[----:B------:R-:W-:-:S05]  /*22b0*/  IADD3 R14, PT, PT, R14, 0x1, RZ ;  /* 0x000000010e0e7810 */ /* 0x000fca0007ffe0ff */
[----:B------:R-:W-:Y:S01]  /*22c0*/  IMAD R0, R14, 0x8b, R12 ;  /* 0x0000008b0e007824 */ /* 0x000fe200078e020c */
[----:B------:R-:W-:Y:S06]  /*22d0*/  BRA `(.L_x_30) ;  /* 0xfffffff4009c7947 */ /* 0x000fec000383ffff */
.L_x_13:
[----:B------:R-:W-:-:S04]  /*22e0*/  LOP3.LUT R0, R3, 0xfffffffc, RZ, 0xc0, !PT ;  /* 0xfffffffc03007812 */ /* 0x000fc800078ec0ff */
[----:B------:R-:W-:-:S13]  /*22f0*/  ISETP.NE.AND P0, PT, R0, 0x4, PT ;  /* 0x000000040000780c */ /* 0x000fda0003f05270 */
[----:B-1----:R-:W-:Y:S05]  /*2300*/  @P0 EXIT ;  /* 0x000000000000094d */ /* 0x002fea0003800000 */
[----:B------:R-:W1:Y:S01]  /*2310*/  S2R R0, SR_CgaCtaId ;  /* 0x0000000000007919 */ /* 0x000e620000008800 */
[----:B------:R-:W-:-:S04]  /*2320*/  MOV R7, 0x400 ;  /* 0x0000040000077802 */ /* 0x000fc80000000f00 */
[----:B-1----:R-:W-:-:S05]  /*2330*/  LEA R0, R0, R7, 0x18 ;  /* 0x0000000700007211 */ /* 0x002fca00078ec0ff */
[----:B------:R-:W1:Y:S02]  /*2340*/  LDS R2, [R0+0x31880] ;  /* 0x0318800000027984 */ /* 0x000e640000000800 */
[----:B-1----:R-:W-:-:S13]  /*2350*/  ISETP.NE.AND P0, PT, R2, RZ, PT ;  /* 0x000000ff0200720c */ /* 0x002fda0003f05270 */
[----:B------:R-:W-:Y:S05]  /*2360*/  @!P0 BRA `(.L_x_31) ;  /* 0x0000000000048947 */ /* 0x000fea0003800000 */
[----:B------:R-:W-:Y:S05]  /*2370*/  BPT.TRAP 0x1 ;  /* 0x000000040000795c */ /* 0x000fea0000300000 */
.L_x_31:
[----:B------:R-:W1:Y:S01]  /*2380*/  S2UR UR4, SR_CTAID.X ;  /* 0x00000000000479c3 */ /* 0x000e620000002500 */
[----:B------:R-:W-:Y:S02]  /*2390*/  IADD3 R3, PT, PT, R3, -0x4, RZ ;  /* 0xfffffffc03037810 */ /* 0x000fe40007ffe0ff */
[----:B-1----:R-:W-:-:S13]  /*23a0*/  ISETP.LE.U32.AND P0, PT, R5, UR4, PT ;  /* 0x0000000405007c0c */ /* 0x002fda000bf03070 */
[----:B------:R-:W-:Y:S05]  /*23b0*/  @P0 BRA `(.L_x_32) ;  /* 0x0000001800d00947 */ /* 0x000fea0003800000 */
[----:B------:R-:W-:Y:S02]  /*23c0*/  IMAD.U32 R31, RZ, RZ, UR4 ;  /* 0x00000004ff1f7e24 */ /* 0x000fe4000f8e00ff */
[----:B------:R-:W-:Y:S02]  /*23d0*/  IMAD.SHL.U32 R21, R21, 0x4, RZ ;  /* 0x0000000415157824 */ /* 0x000fe400078e00ff */
[----:B------:R-:W-:Y:S01]  /*23e0*/  IMAD.SHL.U32 R30, R3, 0x800, RZ ;  /* 0x00000800031e7824 */ /* 0x000fe200078e00ff */
[----:B------:R-:W-:Y:S01]  /*23f0*/  LOP3.LUT R22, RZ, R31, RZ, 0x33, !PT ;  /* 0x0000001fff167212 */ /* 0x000fe200078e33ff */
[C---:B------:R-:W-:Y:S01]  /*2400*/  VIADD R27, R21.reuse, 0x1 ;  /* 0x00000001151b7836 */ /* 0x040fe20000000000 */
[--C-:B------:R-:W-:Y:S01]  /*2410*/  SHF.R.U32.HI R29, RZ, 0x3, R21.reuse ;  /* 0x00000003ff1d7819 */ /* 0x100fe20000011615 */
[----:B------:R-:W-:Y:S01]  /*2420*/  IMAD.MOV.U32 R23, RZ, RZ, RZ ;  /* 0x000000ffff177224 */ /* 0x000fe200078e00ff */
[----:B------:R-:W-:Y:S01]  /*2430*/  IADD3 R25, PT, PT, R21, 0x3, RZ ;  /* 0x0000000315197810 */ /* 0x000fe20007ffe0ff */
[----:B------:R-:W-:Y:S01]  /*2440*/  IMAD.IADD R22, R5, 0x1, R22 ;  /* 0x0000000105167824 */ /* 0x000fe200078e0216 */
[----:B------:R-:W-:Y:S01]  /*2450*/  LOP3.LUT R2, R29, 0x3, RZ, 0xc0, !PT ;  /* 0x000000031d027812 */ /* 0x000fe200078ec0ff */
[----:B------:R-:W-:Y:S01]  /*2460*/  VIADD R5, R21, 0x2 ;  /* 0x0000000215057836 */ /* 0x000fe20000000000 */
[----:B------:R-:W-:Y:S01]  /*2470*/  PRMT R24, R31, 0x7610, R24 ;  /* 0x000076101f187816 */ /* 0x000fe20000000018 */
[----:B------:R-:W-:Y:S01]  /*2480*/  IMAD.HI.U32 R22, R22, 0x75ded953, RZ ;  /* 0x75ded95316167827 */ /* 0x000fe200078e00ff */
[----:B------:R-:W-:-:S02]  /*2490*/  LOP3.LUT R28, R2, 0x4, R21, 0xf8, !PT ;  /* 0x00000004021c7812 */ /* 0x000fc400078ef815 */
[C---:B------:R-:W-:Y:S02]  /*24a0*/  LOP3.LUT R27, R2.reuse, 0x5, R27, 0x78, !PT ;  /* 0x00000005021b7812 */ /* 0x040fe400078e781b */
[----:B------:R-:W-:Y:S02]  /*24b0*/  SHF.R.U32.HI R22, RZ, 0x6, R22 ;  /* 0x00000006ff167819 */ /* 0x000fe40000011616 */
[C---:B------:R-:W-:Y:S02]  /*24c0*/  LOP3.LUT R26, R2.reuse, 0x6, R5, 0x78, !PT ;  /* 0x00000006021a7812 */ /* 0x040fe400078e7805 */
[----:B------:R-:W-:Y:S01]  /*24d0*/  LOP3.LUT R25, R2, 0x7, R25, 0x78, !PT ;  /* 0x0000000702197812 */ /* 0x000fe200078e7819 */
[----:B------:R-:W-:Y:S01]  /*24e0*/  IMAD.MOV R22, RZ, RZ, -R22 ;  /* 0x000000ffff167224 */ /* 0x000fe200078e0a16 */
[----:B------:R-:W-:-:S07]  /*24f0*/  MOV R21, 0xffffffff ;  /* 0xffffffff00157802 */ /* 0x000fce0000000f00 */
.L_x_55:
[----:B------:R-:W-:Y:S01]  /*2500*/  VIADD R21, R21, 0x1 ;  /* 0x0000000115157836 */ /* 0x000fe20000000000 */
[----:B------:R-:W-:Y:S05]  /*2510*/  YIELD ;  /* 0x0000000000007946 */ /* 0x000fea0003800000 */
[----:B--2---:R-:W-:Y:S01]  /*2520*/  IMAD.SHL.U32 R5, R21, 0x8, RZ ;  /* 0x0000000815057824 */ /* 0x004fe200078e00ff */
[----:B------:R-:W-:Y:S01]  /*2530*/  SHF.R.U32.HI R7, RZ, 0x1, R21 ;  /* 0x00000001ff077819 */ /* 0x000fe20000011615 */
[----:B------:R-:W-:Y:S01]  /*2540*/  VIADD R22, R22, 0x1 ;  /* 0x0000000116167836 */ /* 0x000fe20000000000 */
[----:B------:R-:W-:Y:S02]  /*2550*/  SHF.R.U32.HI R39, RZ, 0x4, R31 ;  /* 0x00000004ff277819 */ /* 0x000fe4000001161f */
[----:B------:R-:W-:-:S02]  /*2560*/  LOP3.LUT R5, R5, 0x8, RZ, 0xc0, !PT ;  /* 0x0000000805057812 */ /* 0x000fc400078ec0ff */
[----:B------:R-:W-:Y:S01]  /*2570*/  LOP3.LUT R7, R7, 0x1, RZ, 0xc0, !PT ;  /* 0x0000000107077812 */ /* 0x000fe200078ec0ff */
[----:B------:R-:W-:Y:S01]  /*2580*/  IMAD.HI.U32 R39, R39, 0xd79435f, RZ ;  /* 0x0d79435f27277827 */ /* 0x000fe200078e00ff */
[----:B------:R-:W-:Y:S02]  /*2590*/  ISETP.NE.AND P1, PT, R3, RZ, PT ;  /* 0x000000ff0300720c */ /* 0x000fe40003f25270 */
[----:B------:R-:W-:Y:S01]  /*25a0*/  SHF.L.U32 R7, R7, 0x1f, RZ ;  /* 0x0000001f07077819 */ /* 0x000fe200000006ff */
[----:B------:R-:W-:Y:S01]  /*25b0*/  IMAD.IADD R2, R0, 0x1, R5 ;  /* 0x0000000100027824 */ /* 0x000fe200078e0205 */
[C---:B------:R-:W-:Y:S01]  /*25c0*/  PRMT R4, R39.reuse, 0x9910, RZ ;  /* 0x0000991027047816 */ /* 0x040fe200000000ff */
[----:B------:R-:W-:Y:S01]  /*25d0*/  IMAD R35, R39, -0x10, R20 ;  /* 0xfffffff027237824 */ /* 0x000fe200078e0214 */
[----:B------:R-:W-:Y:S01]  /*25e0*/  ISETP.NE.AND P0, PT, R22, 0x1, PT ;  /* 0x000000011600780c */ /* 0x000fe20003f05270 */
[----:B------:R-:W1:Y:S02]  /*25f0*/  SYNCS.PHASECHK.TRANS64.TRYWAIT P2, [R2+URZ+0x31860], R7 ;  /* 0x03186007020075a7 */ /* 0x000e6400080411ff */
[----:B------:R-:W-:-:S05]  /*2600*/  IMAD R4, R4, 0x130, RZ ;  /* 0x0000013004047824 */ /* 0x000fca00078e02ff */
[----:B------:R-:W-:-:S04]  /*2610*/  IADD3 R5, PT, PT, RZ, -R4, RZ ;  /* 0x80000004ff057210 */ /* 0x000fc80007ffe0ff */
[----:B------:R-:W-:Y:S01]  /*2620*/  PRMT R5, R5, 0x7710, RZ ;  /* 0x0000771005057816 */ /* 0x000fe200000000ff */
[----:B-1----:R-:W-:Y:S06]  /*2630*/  @!P2 BRA `(.L_x_33) ;  /* 0x0000001c0094a947 */ /* 0x002fec0003800000 */
.L_x_76:
[----:B------:R-:W-:Y:S01]  /*2640*/  NOP ;  /* 0x0000000000007918 */ /* 0x000fe20000000000 */
[----:B------:R-:W-:Y:S01]  /*2650*/  LOP3.LUT R6, R21, 0x1, RZ, 0xc0, !PT ;  /* 0x0000000115067812 */ /* 0x000fe200078ec0ff */
[----:B------:R-:W-:Y:S01]  /*2660*/  IMAD.IADD R38, R5, 0x1, R24 ;  /* 0x0000000105267824 */ /* 0x000fe200078e0218 */
[----:B------:R-:W-:Y:S01]  /*2670*/  VIMNMX.U32 R35, PT, PT, R35, 0x10, PT ;  /* 0x0000001023237848 */ /* 0x000fe20003fe0000 */
[----:B------:R-:W-:Y:S06]  /*2680*/  @P1 BRA `(.L_x_34) ;  /* 0x0000000000041947 */ /* 0x000fec0003800000 */
[----:B------:R-:W-:-:S04]  /*2690*/  DEPBAR.LE SB0, 0x1 ;  /* 0x000080400000791a */ /* 0x000fc80000000000 */
.L_x_34:
[----:B------:R-:W-:Y:S02]  /*26a0*/  LOP3.LUT R8, R38, 0xffff, RZ, 0xc0, !PT ;  /* 0x0000ffff26087812 */ /* 0x000fe400078ec0ff */
[----:B------:R-:W-:Y:S02]  /*26b0*/  MOV R4, 0x26d0 ;  /* 0x000026d000047802 */ /* 0x000fe40000000f00 */
[----:B-1----:R-:W-:Y:S05]  /*26c0*/  CALL.REL.NOINC `($__internal_3_$__cuda_sm20_div_u16) ;  /* 0x0000001c00ac7944 */ /* 0x002fea0003c00000 */
[----:B------:R-:W-:Y:S05]  /*26d0*/  WARPSYNC.ALL ;  /* 0x0000000000007948 */ /* 0x000fea0003800000 */
[----:B------:R-:W-:Y:S01]  /*26e0*/  NOP ;  /* 0x0000000000007918 */ /* 0x000fe20000000000 */
[----:B------:R-:W-:Y:S02]  /*26f0*/  ISETP.NE.AND P1, PT, R3, RZ, PT ;  /* 0x000000ff0300720c */ /* 0x000fe40003f25270 */
[----:B------:R-:W-:Y:S01]  /*2700*/  R2UR UR7, R6 ;  /* 0x00000000060772ca */ /* 0x000fe200000e0000 */
[----:B------:R-:W-:Y:S01]  /*2710*/  BAR.SYNC.DEFER_BLOCKING 0x8, 0x80 ;  /* 0x0202000000007b1d */ /* 0x000fe20000010000 */
[----:B------:R-:W-:Y:S01]  /*2720*/  IMAD R32, R23, 0x2000, R30 ;  /* 0x0000200017207824 */ /* 0x000fe200078e021e */
[----:B------:R-:W-:-:S03]  /*2730*/  PRMT R40, R36, 0x9910, RZ ;  /* 0x0000991024287816 */ /* 0x000fc600000000ff */
[----:B------:R-:W-:-:S04]  /*2740*/  IMAD R37, R29, 0x80, R32 ;  /* 0x000000801d257824 */ /* 0x000fc800078e0220 */
[----:B------:R-:W-:-:S03]  /*2750*/  IMAD R33, R28, 0x10, R37 ;  /* 0x000000101c217824 */ /* 0x000fc600078e0225 */
[----:B------:R-:W-:-:S09]  /*2760*/  UIMAD UR7, UR7, 0xe0, URZ ;  /* 0x000000e0070778a4 */ /* 0x000fd2000f8e02ff */
[----:B------:R-:W1:Y:S01]  /*2770*/  LDTM.x8 R12, tmem[UR7] ;  /* 0x00000007000c79ee */ /* 0x000e6200081c0000 */
[----:B------:R-:W-:Y:S01]  /*2780*/  NOP ;  /* 0x0000000000007918 */ /* 0x000fe20000000000 */
[----:B-1----:R-:W1:Y:S01]  /*2790*/  LDTM.x8 R4, tmem[UR7+0x8] ;  /* 0x00000807000479ee */ /* 0x002e6200081c0000 */
[----:B------:R-:W-:Y:S02]  /*27a0*/  F2FP.BF16.F32.PACK_AB R12, R13, R12 ;  /* 0x0000000c0d0c723e */ /* 0x000fe400000010ff */
[----:B------:R-:W-:Y:S02]  /*27b0*/  F2FP.BF16.F32.PACK_AB R13, R15, R14 ;  /* 0x0000000e0f0d723e */ /* 0x000fe400000010ff */
[----:B------:R-:W-:Y:S01]  /*27c0*/  F2FP.BF16.F32.PACK_AB R14, R17, R16 ;  /* 0x00000010110e723e */ /* 0x000fe200000010ff */
[C---:B------:R-:W-:Y:S01]  /*27d0*/  IMAD.IADD R16, R0.reuse, 0x1, R33 ;  /* 0x0000000100107824 */ /* 0x040fe200078e0221 */
[----:B------:R-:W-:Y:S02]  /*27e0*/  F2FP.BF16.F32.PACK_AB R15, R19, R18 ;  /* 0x00000012130f723e */ /* 0x000fe400000010ff */
[----:B-1----:R-:W-:Y:S01]  /*27f0*/  F2FP.BF16.F32.PACK_AB R33, R7, R6 ;  /* 0x000000060721723e */ /* 0x002fe200000010ff */
[----:B------:R-:W-:Y:S01]  /*2800*/  IMAD R7, R27, 0x10, R37 ;  /* 0x000000101b077824 */ /* 0x000fe200078e0225 */
[----:B------:R-:W-:Y:S01]  /*2810*/  F2FP.BF16.F32.PACK_AB R32, R5, R4 ;  /* 0x000000040520723e */ /* 0x000fe200000010ff */
[----:B------:R1:W-:Y:S01]  /*2820*/  STS.128 [R16], R12 ;  /* 0x0000000c10007388 */ /* 0x0003e20000000c00 */
[----:B------:R-:W-:Y:S01]  /*2830*/  PRMT R5, R35, 0x9910, RZ ;  /* 0x0000991023057816 */ /* 0x000fe200000000ff */
[----:B------:R-:W-:Y:S01]  /*2840*/  NOP ;  /* 0x0000000000007918 */ /* 0x000fe20000000000 */
[----:B------:R-:W-:Y:S01]  /*2850*/  F2FP.BF16.F32.PACK_AB R34, R9, R8 ;  /* 0x000000080922723e */ /* 0x000fe200000010ff */
[----:B------:R-:W-:Y:S01]  /*2860*/  IMAD.IADD R42, R0, 0x1, R7 ;  /* 0x00000001002a7824 */ /* 0x000fe200078e0207 */
[----:B------:R-:W-:Y:S01]  /*2870*/  F2FP.BF16.F32.PACK_AB R35, R11, R10 ;  /* 0x0000000a0b23723e */ /* 0x000fe200000010ff */
[----:B------:R-:W-:-:S04]  /*2880*/  IMAD R40, R40, R5, RZ ;  /* 0x0000000528287224 */ /* 0x000fc800078e02ff */
[----:B------:R2:W-:Y:S01]  /*2890*/  STS.128 [R42], R32 ;  /* 0x000000202a007388 */ /* 0x0005e20000000c00 */
[----:B------:R-:W-:-:S05]  /*28a0*/  IMAD.MOV R40, RZ, RZ, -R40 ;  /* 0x000000ffff287224 */ /* 0x000fca00078e0a28 */
[----:B------:R-:W-:-:S05]  /*28b0*/  PRMT R41, R40, 0x7710, RZ ;  /* 0x0000771028297816 */ /* 0x000fca00000000ff */
[----:B------:R-:W-:-:S05]  /*28c0*/  IMAD.IADD R38, R38, 0x1, R41 ;  /* 0x0000000126267824 */ /* 0x000fca00078e0229 */
[----:B------:R-:W-:Y:S01]  /*28d0*/  LOP3.LUT R38, R38, 0xffff, RZ, 0xc0, !PT ;  /* 0x0000ffff26267812 */ /* 0x000fe200078ec0ff */
[----:B-1----:R-:W1:Y:S01]  /*28e0*/  LDTM.x8 R12, tmem[UR7+0x10] ;  /* 0x00001007000c79ee */ /* 0x002e6200081c0000 */
[----:B------:R-:W-:Y:S01]  /*28f0*/  NOP ;  /* 0x0000000000007918 */ /* 0x000fe20000000000 */
[----:B-1----:R-:W1:Y:S02]  /*2900*/  LDTM.x8 R4, tmem[UR7+0x18] ;  /* 0x00001807000479ee */ /* 0x002e6400081c0000 */
[----:B------:R-:W-:Y:S01]  /*2910*/  IMAD R39, R39, 0x10, R38 ;  /* 0x0000001027277824 */ /* 0x000fe200078e0226 */
[----:B--2---:R-:W-:-:S03]  /*2920*/  LOP3.LUT R32, R36, 0xffff, RZ, 0xc0, !PT ;  /* 0x0000ffff24207812 */ /* 0x004fc600078ec0ff */
[----:B------:R-:W-:Y:S02]  /*2930*/  IMAD.SHL.U32 R33, R39, 0x80, RZ ;  /* 0x0000008027217824 */ /* 0x000fe400078e00ff */
[----:B------:R-:W-:Y:S01]  /*2940*/  IMAD R32, R32, 0xe0, RZ ;  /* 0x000000e020207824 */ /* 0x000fe200078e02ff */
[----:B------:R-:W-:Y:S02]  /*2950*/  F2FP.BF16.F32.PACK_AB R12, R13, R12 ;  /* 0x0000000c0d0c723e */ /* 0x000fe400000010ff */
[----:B------:R-:W-:Y:S02]  /*2960*/  F2FP.BF16.F32.PACK_AB R13, R15, R14 ;  /* 0x0000000e0f0d723e */ /* 0x000fe400000010ff */
[----:B------:R-:W-:Y:S01]  /*2970*/  F2FP.BF16.F32.PACK_AB R14, R17, R16 ;  /* 0x00000010110e723e */ /* 0x000fe200000010ff */
[--C-:B------:R-:W-:Y:S01]  /*2980*/  IMAD R17, R26, 0x10, R37.reuse ;  /* 0x000000101a117824 */ /* 0x100fe200078e0225 */
[----:B------:R-:W-:Y:S01]  /*2990*/  F2FP.BF16.F32.PACK_AB R15, R19, R18 ;  /* 0x00000012130f723e */ /* 0x000fe200000010ff */
[----:B------:R-:W-:Y:S01]  /*29a0*/  IMAD R37, R25, 0x10, R37 ;  /* 0x0000001019257824 */ /* 0x000fe200078e0225 */
[----:B-1----:R-:W-:Y:S01]  /*29b0*/  F2FP.BF16.F32.PACK_AB R4, R5, R4 ;  /* 0x000000040504723e */ /* 0x002fe200000010ff */
[C---:B------:R-:W-:Y:S01]  /*29c0*/  IMAD.IADD R17, R0.reuse, 0x1, R17 ;  /* 0x0000000100117824 */ /* 0x040fe200078e0211 */
[----:B------:R-:W-:Y:S01]  /*29d0*/  F2FP.BF16.F32.PACK_AB R5, R7, R6 ;  /* 0x000000060705723e */ /* 0x000fe200000010ff */
[----:B------:R-:W-:Y:S01]  /*29e0*/  IMAD.IADD R37, R0, 0x1, R37 ;  /* 0x0000000100257824 */ /* 0x000fe200078e0225 */
[----:B------:R-:W-:-:S02]  /*29f0*/  F2FP.BF16.F32.PACK_AB R6, R9, R8 ;  /* 0x000000080906723e */ /* 0x000fc400000010ff */
[----:B------:R-:W-:Y:S01]  /*2a00*/  F2FP.BF16.F32.PACK_AB R7, R11, R10 ;  /* 0x0000000a0b07723e */ /* 0x000fe200000010ff */
[----:B------:R1:W-:Y:S01]  /*2a10*/  STS.128 [R17], R12 ;  /* 0x0000000c11007388 */ /* 0x0003e20000000c00 */
[----:B------:R-:W-:-:S03]  /*2a20*/  NOP ;  /* 0x0000000000007918 */ /* 0x000fc60000000000 */
[----:B------:R1:W-:Y:S01]  /*2a30*/  STS.128 [R37], R4 ;  /* 0x0000000425007388 */ /* 0x0003e20000000c00 */
[----:B------:R2:W-:Y:S06]  /*2a40*/  MEMBAR.ALL.CTA ;  /* 0x0000000000007992 */ /* 0x0005ec0000008000 */
[----:B--2---:R-:W2:Y:S02]  /*2a50*/  FENCE.VIEW.ASYNC.S ;  /* 0x00000000000073c6 */ /* 0x004ea40000000000 */
[----:B--2---:R-:W-:Y:S06]  /*2a60*/  BAR.SYNC.DEFER_BLOCKING 0x8, 0x80 ;  /* 0x0202000000007b1d */ /* 0x004fec0000010000 */
[----:B------:R-:W-:Y:S05]  /*2a70*/  @P1 BRA `(.L_x_35) ;  /* 0x0000000000381947 */ /* 0x000fea0003800000 */
[----:B------:R-:W-:Y:S01]  /*2a80*/  ELECT P2, URZ, PT ;  /* 0x0000000000ff782f */ /* 0x000fe20003840000 */
[----:B------:R-:W-:-:S12]  /*2a90*/  BSSY.RECONVERGENT B0, `(.L_x_35) ;  /* 0x000000c000007945 */ /* 0x000fd80003800200 */
[----:B------:R-:W-:Y:S05]  /*2aa0*/  @!P2 BRA `(.L_x_36) ;  /* 0x000000000028a947 */ /* 0x000fea0003800000 */
[----:B------:R-:W2:Y:S01]  /*2ab0*/  LDCU.64 UR8, c[0x0][0x348] ;  /* 0x00006900ff0877ac */ /* 0x000ea20008000a00 */
[----:B------:R-:W-:Y:S02]  /*2ac0*/  R2UR UR10, R23 ;  /* 0x00000000170a72ca */ /* 0x000fe400000e0000 */
[----:B------:R-:W-:Y:S02]  /*2ad0*/  R2UR UR4, R0 ;  /* 0x00000000000472ca */ /* 0x000fe400000e0000 */
[----:B------:R-:W-:Y:S02]  /*2ae0*/  R2UR UR5, R32 ;  /* 0x00000000200572ca */ /* 0x000fe400000e0000 */
[----:B------:R-:W-:-:S09]  /*2af0*/  R2UR UR6, R33 ;  /* 0x00000000210672ca */ /* 0x000fd200000e0000 */
[----:B------:R-:W-:Y:S02]  /*2b00*/  ULEA UR4, UR10, UR4, 0xd ;  /* 0x000000040a047291 */ /* 0x000fe4000f8e68ff */
[----:B--2---:R-:W-:-:S04]  /*2b10*/  UIADD3 UR8, UP0, UPT, UR8, 0x240, URZ ;  /* 0x0000024008087890 */ /* 0x004fc8000ff1e0ff */
[----:B------:R-:W-:-:S09]  /*2b20*/  UIADD3.X UR9, UPT, UPT, URZ, UR9, URZ, UP0, !UPT ;  /* 0x00000009ff097290 */ /* 0x000fd200087fe4ff */
[----:B------:R2:W-:Y:S02]  /*2b30*/  UTMASTG.2D [UR4], [UR8] ;  /* 0x00000004080073b5 */ /* 0x0005e40008008000 */
[----:B--2---:R0:W-:Y:S02]  /*2b40*/  UTMACMDFLUSH ;  /* 0x00000000000079b7 */ /* 0x0041e40000000000 */
.L_x_36:
[----:B------:R-:W-:Y:S05]  /*2b50*/  BSYNC.RECONVERGENT B0 ;  /* 0x0000000000007941 */ /* 0x000fea0003800200 */
.L_x_35:
[----:B------:R-:W-:Y:S05]  /*2b60*/  @P1 BRA `(.L_x_37) ;  /* 0x0000000000041947 */ /* 0x000fea0003800000 */
[----:B------:R-:W-:-:S04]  /*2b70*/  DEPBAR.LE SB0, 0x1 ;  /* 0x000080400000791a */ /* 0x000fc80000000000 */
.L_x_37:
[----:B------:R-:W-:Y:S01]  /*2b80*/  BAR.SYNC.DEFER_BLOCKING 0x8, 0x80 ;  /* 0x0202000000007b1d */ /* 0x000fe20000010000 */
[----:B------:R-:W-:-:S04]  /*2b90*/  LOP3.LUT R53, R23, 0x1, RZ, 0xc0, !PT ;  /* 0x0000000117357812 */ /* 0x000fc800078ec0ff */
[----:B------:R-:W-:Y:S01]  /*2ba0*/  LOP3.LUT R23, R53, 0x1, RZ, 0x3c, !PT ;  /* 0x0000000135177812 */ /* 0x000fe200078e3cff */
[----:B-1----:R-:W1:Y:S04]  /*2bb0*/  LDTM.x8 R12, tmem[UR7+0x20] ;  /* 0x00002007000c79ee */ /* 0x002e6800081c0000 */
[C---:B------:R-:W-:Y:S02]  /*2bc0*/  IMAD R34, R23.reuse, 0x2000, R30 ;  /* 0x0000200017227824 */ /* 0x040fe400078e021e */
[----:B------:R-:W-:Y:S02]  /*2bd0*/  IMAD R50, R23, 0x2000, R0 ;  /* 0x0000200017327824 */ /* 0x000fe400078e0200 */
[----:B------:R-:W-:-:S04]  /*2be0*/  IMAD R34, R29, 0x80, R34 ;  /* 0x000000801d227824 */ /* 0x000fc800078e0222 */
[--C-:B------:R-:W-:Y:S02]  /*2bf0*/  IMAD R37, R28, 0x10, R34.reuse ;  /* 0x000000101c257824 */ /* 0x100fe400078e0222 */
[--C-:B------:R-:W-:Y:S02]  /*2c00*/  IMAD R35, R27, 0x10, R34.reuse ;  /* 0x000000101b237824 */ /* 0x100fe400078e0222 */
[C---:B------:R-:W-:Y:S01]  /*2c10*/  IMAD.IADD R37, R0.reuse, 0x1, R37 ;  /* 0x0000000100257824 */ /* 0x040fe200078e0225 */
[----:B------:R-:W-:Y:S01]  /*2c20*/  NOP ;  /* 0x0000000000007918 */ /* 0x000fe20000000000 */
[----:B-1----:R-:W1:Y:S01]  /*2c30*/  LDTM.x8 R4, tmem[UR7+0x28] ;  /* 0x00002807000479ee */ /* 0x002e6200081c0000 */
[----:B------:R-:W-:Y:S02]  /*2c40*/  IMAD.IADD R35, R0, 0x1, R35 ;  /* 0x0000000100237824 */ /* 0x000fe400078e0223 */
[--C-:B------:R-:W-:Y:S02]  /*2c50*/  IMAD R39, R26, 0x10, R34.reuse ;  /* 0x000000101a277824 */ /* 0x100fe400078e0222 */
[----:B------:R-:W-:Y:S01]  /*2c60*/  IMAD R51, R25, 0x10, R34 ;  /* 0x0000001019337824 */ /* 0x000fe200078e0222 */
[----:B------:R-:W-:Y:S01]  /*2c70*/  F2FP.BF16.F32.PACK_AB R44, R13, R12 ;  /* 0x0000000c0d2c723e */ /* 0x000fe200000010ff */
[C---:B------:R-:W-:Y:S01]  /*2c80*/  IMAD.IADD R39, R0.reuse, 0x1, R39 ;  /* 0x0000000100277824 */ /* 0x040fe200078e0227 */
[----:B------:R-:W-:Y:S01]  /*2c90*/  F2FP.BF16.F32.PACK_AB R45, R15, R14 ;  /* 0x0000000e0f2d723e */ /* 0x000fe200000010ff */
[----:B------:R-:W-:Y:S01]  /*2ca0*/  IMAD.IADD R51, R0, 0x1, R51 ;  /* 0x0000000100337824 */ /* 0x000fe200078e0233 */
[----:B------:R-:W-:-:S02]  /*2cb0*/  F2FP.BF16.F32.PACK_AB R46, R17, R16 ;  /* 0x00000010112e723e */ /* 0x000fc400000010ff */
[----:B------:R-:W-:-:S05]  /*2cc0*/  F2FP.BF16.F32.PACK_AB R47, R19, R18 ;  /* 0x00000012132f723e */ /* 0x000fca00000010ff */
[----:B------:R2:W-:Y:S01]  /*2cd0*/  STS.128 [R37], R44 ;  /* 0x0000002c25007388 */ /* 0x0005e20000000c00 */
[----:B------:R-:W-:Y:S01]  /*2ce0*/  NOP ;  /* 0x0000000000007918 */ /* 0x000fe20000000000 */
[----:B-1----:R-:W1:Y:S01]  /*2cf0*/  LDTM.x8 R12, tmem[UR7+0x30] ;  /* 0x00003007000c79ee */ /* 0x002e6200081c0000 */
[----:B------:R-:W-:Y:S02]  /*2d00*/  F2FP.BF16.F32.PACK_AB R40, R5, R4 ;  /* 0x000000040528723e */ /* 0x000fe400000010ff */
[----:B------:R-:W-:Y:S02]  /*2d10*/  F2FP.BF16.F32.PACK_AB R41, R7, R6 ;  /* 0x000000060729723e */ /* 0x000fe400000010ff */
[----:B------:R-:W-:Y:S02]  /*2d20*/  F2FP.BF16.F32.PACK_AB R42, R9, R8 ;  /* 0x00000008092a723e */ /* 0x000fe400000010ff */
        /* <DEDUP_REMOVED lines=10> */
[----:B-1----:R-:W-:Y:S02]  /*2dd0*/  F2FP.BF16.F32.PACK_AB R4, R5, R4 ;  /* 0x000000040504723e */ /* 0x002fe400000010ff */
[----:B------:R-:W-:Y:S02]  /*2de0*/  F2FP.BF16.F32.PACK_AB R5, R7, R6 ;  /* 0x000000060705723e */ /* 0x000fe400000010ff */
[----:B------:R-:W-:Y:S02]  /*2df0*/  F2FP.BF16.F32.PACK_AB R6, R9, R8 ;  /* 0x000000080906723e */ /* 0x000fe400000010ff */
[----:B------:R-:W-:-:S05]  /*2e00*/  F2FP.BF16.F32.PACK_AB R7, R11, R10 ;  /* 0x0000000a0b07723e */ /* 0x000fca00000010ff */
[----:B------:R2:W-:Y:S01]  /*2e10*/  STS.128 [R51], R4 ;  /* 0x0000000433007388 */ /* 0x0005e20000000c00 */
[----:B------:R1:W-:Y:S06]  /*2e20*/  MEMBAR.ALL.CTA ;  /* 0x0000000000007992 */ /* 0x0003ec0000008000 */
[----:B-1----:R-:W1:Y:S02]  /*2e30*/  FENCE.VIEW.ASYNC.S ;  /* 0x00000000000073c6 */ /* 0x002e640000000000 */
[----:B-1----:R-:W-:Y:S06]  /*2e40*/  BAR.SYNC.DEFER_BLOCKING 0x8, 0x80 ;  /* 0x0202000000007b1d */ /* 0x002fec0000010000 */
[----:B------:R-:W-:Y:S05]  /*2e50*/  @P1 BRA `(.L_x_38) ;  /* 0x0000000000381947 */ /* 0x000fea0003800000 */
[----:B------:R-:W-:Y:S01]  /*2e60*/  ELECT P2, URZ, PT ;  /* 0x0000000000ff782f */ /* 0x000fe20003840000 */
[----:B------:R-:W-:-:S12]  /*2e70*/  BSSY.RECONVERGENT B0, `(.L_x_39) ;  /* 0x000000b000007945 */ /* 0x000fd80003800200 */
[----:B------:R-:W-:Y:S05]  /*2e80*/  @!P2 BRA `(.L_x_40) ;  /* 0x000000000024a947 */ /* 0x000fea0003800000 */
[----:B------:R-:W1:Y:S01]  /*2e90*/  LDCU.64 UR8, c[0x0][0x348] ;  /* 0x00006900ff0877ac */ /* 0x000e620008000a00 */
[----:B------:R-:W-:Y:S02]  /*2ea0*/  R2UR UR5, R32 ;  /* 0x00000000200572ca */ /* 0x000fe400000e0000 */
[----:B------:R-:W-:Y:S02]  /*2eb0*/  R2UR UR4, R50 ;  /* 0x00000000320472ca */ /* 0x000fe400000e0000 */
[----:B------:R-:W-:-:S09]  /*2ec0*/  R2UR UR6, R33 ;  /* 0x00000000210672ca */ /* 0x000fd200000e0000 */
[----:B------:R-:W-:Y:S02]  /*2ed0*/  UIADD3 UR5, UPT, UPT, UR5, 0x20, URZ ;  /* 0x0000002005057890 */ /* 0x000fe4000fffe0ff */
[----:B-1----:R-:W-:-:S04]  /*2ee0*/  UIADD3 UR8, UP0, UPT, UR8, 0x240, URZ ;  /* 0x0000024008087890 */ /* 0x002fc8000ff1e0ff */
[----:B------:R-:W-:-:S09]  /*2ef0*/  UIADD3.X UR9, UPT, UPT, URZ, UR9, URZ, UP0, !UPT ;  /* 0x00000009ff097290 */ /* 0x000fd200087fe4ff */
[----:B------:R1:W-:Y:S02]  /*2f00*/  UTMASTG.2D [UR4], [UR8] ;  /* 0x00000004080073b5 */ /* 0x0003e40008008000 */
[----:B-1----:R0:W-:Y:S02]  /*2f10*/  UTMACMDFLUSH ;  /* 0x00000000000079b7 */ /* 0x0021e40000000000 */
.L_x_40:
[----:B------:R-:W-:Y:S05]  /*2f20*/  BSYNC.RECONVERGENT B0 ;  /* 0x0000000000007941 */ /* 0x000fea0003800200 */
.L_x_39:
[----:B------:R-:W-:-:S04]  /*2f30*/  DEPBAR.LE SB0, 0x1 ;  /* 0x000080400000791a */ /* 0x000fc80000000000 */
.L_x_38:
[----:B------:R-:W-:Y:S01]  /*2f40*/  BAR.SYNC.DEFER_BLOCKING 0x8, 0x80 ;  /* 0x0202000000007b1d */ /* 0x000fe20000010000 */
[C---:B------:R-:W-:Y:S02]  /*2f50*/  IMAD R38, R53.reuse, 0x2000, R30 ;  /* 0x0000200035267824 */ /* 0x040fe400078e021e */
[----:B------:R-:W-:Y:S02]  /*2f60*/  IMAD R48, R53, 0x2000, R0 ;  /* 0x0000200035307824 */ /* 0x000fe400078e0200 */
[----:B------:R-:W-:Y:S01]  /*2f70*/  IMAD R38, R29, 0x80, R38 ;  /* 0x000000801d267824 */ /* 0x000fe200078e0226 */
[----:B--2---:R-:W1:Y:S03]  /*2f80*/  LDTM.x8 R12, tmem[UR7+0x40] ;  /* 0x00004007000c79ee */ /* 0x004e6600081c0000 */
[----:B------:R-:W-:-:S04]  /*2f90*/  IMAD R49, R25, 0x10, R38 ;  /* 0x0000001019317824 */ /* 0x000fc800078e0226 */
[----:B------:R-:W-:Y:S01]  /*2fa0*/  IMAD.IADD R49, R0, 0x1, R49 ;  /* 0x0000000100317824 */ /* 0x000fe200078e0231 */
[----:B------:R-:W-:Y:S01]  /*2fb0*/  NOP ;  /* 0x0000000000007918 */ /* 0x000fe20000000000 */
[----:B-1----:R-:W1:Y:S01]  /*2fc0*/  LDTM.x8 R4, tmem[UR7+0x48] ;  /* 0x00004807000479ee */ /* 0x002e6200081c0000 */
[----:B------:R-:W-:Y:S01]  /*2fd0*/  F2FP.BF16.F32.PACK_AB R44, R13, R12 ;  /* 0x0000000c0d2c723e */ /* 0x000fe200000010ff */
[----:B------:R-:W-:Y:S01]  /*2fe0*/  IMAD R13, R28, 0x10, R38 ;  /* 0x000000101c0d7824 */ /* 0x000fe200078e0226 */
[----:B------:R-:W-:Y:S02]  /*2ff0*/  F2FP.BF16.F32.PACK_AB R45, R15, R14 ;  /* 0x0000000e0f2d723e */ /* 0x000fe400000010ff */
[----:B------:R-:W-:Y:S01]  /*3000*/  F2FP.BF16.F32.PACK_AB R46, R17, R16 ;  /* 0x00000010112e723e */ /* 0x000fe200000010ff */
[----:B------:R-:W-:Y:S01]  /*3010*/  IMAD.IADD R36, R0, 0x1, R13 ;  /* 0x0000000100247824 */ /* 0x000fe200078e020d */
[----:B------:R-:W-:-:S05]  /*3020*/  F2FP.BF16.F32.PACK_AB R47, R19, R18 ;  /* 0x00000012132f723e */ /* 0x000fca00000010ff */
[----:B------:R2:W-:Y:S01]  /*3030*/  STS.128 [R36], R44 ;  /* 0x0000002c24007388 */ /* 0x0005e20000000c00 */
        /* <DEDUP_REMOVED lines=11> */
[----:B------:R-:W-:Y:S02]  /*30f0*/  F2FP.BF16.F32.PACK_AB R12, R13, R12 ;  /* 0x0000000c0d0c723e */ /* 0x000fe400000010ff */
[----:B------:R-:W-:Y:S02]  /*3100*/  F2FP.BF16.F32.PACK_AB R13, R15, R14 ;  /* 0x0000000e0f0d723e */ /* 0x000fe400000010ff */
[----:B------:R-:W-:Y:S01]  /*3110*/  F2FP.BF16.F32.PACK_AB R14, R17, R16 ;  /* 0x00000010110e723e */ /* 0x000fe200000010ff */
[----:B------:R-:W-:Y:S01]  /*3120*/  IMAD R17, R26, 0x10, R38 ;  /* 0x000000101a117824 */ /* 0x000fe200078e0226 */
[----:B------:R-:W-:-:S03]  /*3130*/  F2FP.BF16.F32.PACK_AB R15, R19, R18 ;  /* 0x00000012130f723e */ /* 0x000fc600000010ff */
[----:B------:R-:W-:-:S05]  /*3140*/  IMAD.IADD R38, R0, 0x1, R17 ;  /* 0x0000000100267824 */ /* 0x000fca00078e0211 */
        /* <DEDUP_REMOVED lines=23> */
.L_x_43:
[----:B------:R-:W-:Y:S05]  /*32c0*/  BSYNC.RECONVERGENT B0 ;  /* 0x0000000000007941 */ /* 0x000fea0003800200 */
.L_x_42:
[----:B------:R-:W-:-:S04]  /*32d0*/  DEPBAR.LE SB0, 0x1 ;  /* 0x000080400000791a */ /* 0x000fc80000000000 */
.L_x_41:
[----:B------:R-:W-:Y:S06]  /*32e0*/  BAR.SYNC.DEFER_BLOCKING 0x8, 0x80 ;  /* 0x0202000000007b1d */ /* 0x000fec0000010000 */
[----:B--2---:R-:W1:Y:S01]  /*32f0*/  LDTM.x8 R12, tmem[UR7+0x60] ;  /* 0x00006007000c79ee */ /* 0x004e6200081c0000 */
[----:B------:R-:W-:Y:S01]  /*3300*/  NOP ;  /* 0x0000000000007918 */ /* 0x000fe20000000000 */
[----:B-1----:R-:W1:Y:S01]  /*3310*/  LDTM.x8 R4, tmem[UR7+0x68] ;  /* 0x00006807000479ee */ /* 0x002e6200081c0000 */
[----:B------:R-:W-:Y:S02]  /*3320*/  F2FP.BF16.F32.PACK_AB R44, R13, R12 ;  /* 0x0000000c0d2c723e */ /* 0x000fe400000010ff */
[----:B------:R-:W-:-:S02]  /*3330*/  F2FP.BF16.F32.PACK_AB R45, R15, R14 ;  /* 0x0000000e0f2d723e */ /* 0x000fc400000010ff */
        /* <DEDUP_REMOVED lines=39> */
.L_x_46:
[----:B------:R-:W-:Y:S05]  /*35b0*/  BSYNC.RECONVERGENT B0 ;  /* 0x0000000000007941 */ /* 0x000fea0003800200 */
.L_x_45:
[----:B------:R-:W-:-:S04]  /*35c0*/  DEPBAR.LE SB0, 0x1 ;  /* 0x000080400000791a */ /* 0x000fc80000000000 */
.L_x_44:
        /* <DEDUP_REMOVED lines=45> */
.L_x_49:
[----:B------:R-:W-:Y:S05]  /*38a0*/  BSYNC.RECONVERGENT B0 ;  /* 0x0000000000007941 */ /* 0x000fea0003800200 */
.L_x_48:
[----:B------:R-:W-:-:S04]  /*38b0*/  DEPBAR.LE SB0, 0x1 ;  /* 0x000080400000791a */ /* 0x000fc80000000000 */
.L_x_47:
        /* <DEDUP_REMOVED lines=45> */
.L_x_52:
[----:B------:R-:W-:Y:S05]  /*3b90*/  BSYNC.RECONVERGENT B0 ;  /* 0x0000000000007941 */ /* 0x000fea0003800200 */
.L_x_51:
[----:B------:R-:W-:-:S04]  /*3ba0*/  DEPBAR.LE SB0, 0x1 ;  /* 0x000080400000791a */ /* 0x000fc80000000000 */
.L_x_50:
[----:B------:R-:W-:Y:S01]  /*3bb0*/  BAR.SYNC.DEFER_BLOCKING 0x8, 0x80 ;  /* 0x0202000000007b1d */ /* 0x000fe20000010000 */
[----:B------:R-:W-:-:S05]  /*3bc0*/  VIADD R2, R2, 0x31870 ;  /* 0x0003187002027836 */ /* 0x000fca0000000000 */
[----:B------:R-:W-:Y:S01]  /*3bd0*/  PRMT R2, RZ, 0x654, R2 ;  /* 0x00000654ff027816 */ /* 0x000fe20000000002 */
[----:B--2---:R-:W1:Y:S01]  /*3be0*/  LDTM.x8 R12, tmem[UR7+0xc0] ;  /* 0x0000c007000c79ee */ /* 0x004e6200081c0000 */
        /* <DEDUP_REMOVED lines=27> */
[----:B------:R-:W-:Y:S01]  /*3da0*/  NOP ;  /* 0x0000000000007918 */ /* 0x000fe20000000000 */
[----:B------:R2:W-:Y:S01]  /*3db0*/  SYNCS.ARRIVE.TRANS64.RED.A1T0 RZ, [R2+URZ], RZ ;  /* 0x000000ff02ff79a7 */ /* 0x0005e200081004ff */
        /* <DEDUP_REMOVED lines=16> */
.L_x_54:
[----:B------:R-:W-:Y:S05]  /*3ec0*/  BSYNC.RECONVERGENT B0 ;  /* 0x0000000000007941 */ /* 0x000fea0003800200 */
.L_x_53:
[----:B------:R-:W-:Y:S02]  /*3ed0*/  IADD3 R24, PT, PT, R24, 0x8b, RZ ;  /* 0x0000008b18187810 */ /* 0x000fe40007ffe0ff */
[----:B------:R-:W-:Y:S01]  /*3ee0*/  IADD3 R31, PT, PT, R31, 0x8b, RZ ;  /* 0x0000008b1f1f7810 */ /* 0x000fe20007ffe0ff */
[----:B------:R-:W-:Y:S06]  /*3ef0*/  @P0 BRA `(.L_x_55) ;  /* 0xffffffe400800947 */ /* 0x000fec000383ffff */
.L_x_32:
[----:B------:R-:W-:-:S13]  /*3f00*/  ISETP.NE.AND P0, PT, R3, 0x3, PT ;  /* 0x000000030300780c */ /* 0x000fda0003f05270 */
[----:B------:R-:W-:Y:S05]  /*3f10*/  @P0 EXIT ;  /* 0x000000000000094d */ /* 0x000fea0003800000 */
[----:B------:R-:W-:Y:S05]  /*3f20*/  WARPSYNC.ALL ;  /* 0x0000000000007948 */ /* 0x000fea0003800000 */
[----:B------:R-:W-:Y:S01]  /*3f30*/  NOP ;  /* 0x0000000000007918 */ /* 0x000fe20000000000 */
[----:B------:R-:W1:Y:S01]  /*3f40*/  S2UR UR5, SR_CgaCtaId ;  /* 0x00000000000579c3 */ /* 0x000e620000008800 */
[----:B------:R-:W-:Y:S02]  /*3f50*/  UMOV UR4, 0x50 ;  /* 0x0000005000047882 */ /* 0x000fe40000000000 */
[----:B-1----:R-:W-:-:S09]  /*3f60*/  ULEA UR5, UR5, UR4, 0x18 ;  /* 0x0000000405057291 */ /* 0x002fd2000f8ec0ff */
[----:B--2---:R-:W1:Y:S02]  /*3f70*/  LDS R2, [UR5] ;  /* 0x00000005ff027984 */ /* 0x004e640008000800 */
[----:B-1----:R-:W-:-:S04]  /*3f80*/  LOP3.LUT R0, R2, 0xffff, RZ, 0xc0, !PT ;  /* 0x0000ffff02007812 */ /* 0x002fc800078ec0ff */
[----:B------:R-:W-:-:S13]  /*3f90*/  ISETP.NE.AND P0, PT, R0, 0xffff, PT ;  /* 0x0000ffff0000780c */ /* 0x000fda0003f05270 */
[----:B------:R-:W-:Y:S05]  /*3fa0*/  @P0 BRA `(.L_x_56) ;  /* 0x0000000000480947 */ /* 0x000fea0003800000 */
[----:B------:R-:W-:-:S04]  /*3fb0*/  SHF.R.U32.HI R0, RZ, 0x10, R2 ;  /* 0x00000010ff007819 */ /* 0x000fc80000011602 */
[----:B------:R-:W-:-:S04]  /*3fc0*/  LOP3.LUT R0, R0, 0x1, RZ, 0xc0, !PT ;  /* 0x0000000100007812 */ /* 0x000fc800078ec0ff */
[----:B------:R-:W-:-:S13]  /*3fd0*/  ISETP.NE.AND P0, PT, R0, 0x1, PT ;  /* 0x000000010000780c */ /* 0x000fda0003f05270 */
[----:B------:R-:W-:Y:S05]  /*3fe0*/  @P0 BRA `(.L_x_57) ;  /* 0x00000000002c0947 */ /* 0x000fea0003800000 */
[----:B------:R-:W1:Y:S01]  /*3ff0*/  S2R R0, SR_LANEID ;  /* 0x0000000000007919 */ /* 0x000e620000000000 */
[----:B------:R-:W-:Y:S01]  /*4000*/  IMAD.MOV.U32 R2, RZ, RZ, -0x20000 ;  /* 0xfffe0000ff027424 */ /* 0x000fe200078e00ff */
[----:B------:R-:W-:Y:S02]  /*4010*/  VOTEU.ANY UR6, UPT, PT ;  /* 0x0000000000067886 */ /* 0x000fe400038e0100 */
[----:B------:R-:W-:Y:S01]  /*4020*/  UFLO.U32 UR6, UR6 ;  /* 0x00000006000672bd */ /* 0x000fe200080e0000 */
[----:B------:R-:W2:Y:S05]  /*4030*/  REDUX UR4, R2 ;  /* 0x00000000020473c4 */ /* 0x000eaa0000000000 */
[----:B-1----:R-:W-:-:S02]  /*4040*/  ISETP.EQ.U32.AND P0, PT, R0, UR6, PT ;  /* 0x0000000600007c0c */ /* 0x002fc4000bf02070 */
[----:B--2---:R-:W-:Y:S01]  /*4050*/  MOV R0, UR4 ;  /* 0x0000000400007c02 */ /* 0x004fe20008000f00 */
[----:B------:R-:W-:-:S05]  /*4060*/  UMOV UR4, 0xfffe0000 ;  /* 0xfffe000000047882 */ /* 0x000fca0000000000 */
[----:B------:R1:W-:Y:S05]  /*4070*/  UTCATOMSWS.AND URZ, UR4 ;  /* 0x0000000400ff79e3 */ /* 0x0003ea0008000000 */
[----:B------:R1:W-:Y:S01]  /*4080*/  @P0 ATOMS.AND RZ, [UR5], R0 ;  /* 0x00000000ffff098c */ /* 0x0003e2000a800005 */
[----:B------:R-:W-:Y:S05]  /*4090*/  BRA `(.L_x_58) ;  /* 0x0000000000147947 */ /* 0x000fea0003800000 */
.L_x_57:
[----:B------:R-:W-:Y:S02]  /*40a0*/  MOV R2, 0x40c0 ;  /* 0x000040c000027802 */ /* 0x000fe40000000f00 */
[----:B------:R-:W-:Y:S05]  /*40b0*/  CALL.REL.NOINC `($__internal_0_$__cuda_sm10x_tcgen05_guardrail_trap_col_being_dealloced_not_returned_by_alloc) ;  /* 0x00000004000c7944 */ /* 0x000fea0003c00000 */
[----:B------:R-:W-:Y:S05]  /*40c0*/  BRA `(.L_x_58) ;  /* 0x0000000000087947 */ /* 0x000fea0003800000 */
.L_x_56:
[----:B------:R-:W-:Y:S02]  /*40d0*/  MOV R2, 0x40f0 ;  /* 0x000040f000027802 */ /* 0x000fe40000000f00 */
[----:B------:R-:W-:Y:S05]  /*40e0*/  CALL.REL.NOINC `($__internal_2_$__cuda_sm10x_tcgen05_guardrail_trap_unallocated_columns_being_dealloced) ;  /* 0x0000000400187944 */ /* 0x000fea0003c00000 */
.L_x_58:
[----:B------:R-:W-:Y:S01]  /*40f0*/  NOP ;  /* 0x0000000000007918 */ /* 0x000fe20000000000 */
[----:B-1----:R-:W-:Y:S05]  /*4100*/  EXIT ;  /* 0x000000000000794d */ /* 0x002fea0003800000 */
.L_x_14:
[----:B------:R-:W-:-:S07]  /*4110*/  MOV R4, R5 ;  /* 0x0000000500047202 */ /* 0x000fce0000000f00 */
.L_x_59:
[----:B-1----:R1:W2:Y:S02]  /*4120*/  SYNCS.PHASECHK.TRANS64.TRYWAIT P0, [R2+URZ+0x31800], R5 ;  /* 0x03180005020075a7 */ /* 0x0022a400080011ff */
[----:B--2---:R-:W-:Y:S05]  /*4130*/  @!P0 NANOSLEEP.SYNCS 0x989680 ;  /* 0x009896800000895d */ /* 0x004fea0003900000 */
[----:B------:R-:W2:Y:S02]  /*4140*/  @!P0 SYNCS.PHASECHK.TRANS64 P0, [R2+URZ+0x31800], R5 ;  /* 0x03180005020085a7 */ /* 0x000ea400080010ff */
[----:B--2---:R-:W-:Y:S05]  /*4150*/  @!P0 BRA `(.L_x_59) ;  /* 0xfffffffc00f08947 */ /* 0x004fea000383ffff */
[----:B------:R-:W-:Y:S05]  /*4160*/  BRA `(.L_x_60) ;  /* 0xffffffc800347947 */ /* 0x000fea000383ffff */
.L_x_18:
[----:B------:R-:W-:Y:S02]  /*4170*/  MOV R8, UR10 ;  /* 0x0000000a00087c02 */ /* 0x000fe40008000f00 */
[----:B------:R-:W-:Y:S02]  /*4180*/  MOV R9, UR10 ;  /* 0x0000000a00097c02 */ /* 0x000fe40008000f00 */
[----:B------:R-:W-:-:S07]  /*4190*/  MOV R0, UR9 ;  /* 0x0000000900007c02 */ /* 0x000fce0008000f00 */
.L_x_61:
[----:B-1----:R1:W2:Y:S02]  /*41a0*/  SYNCS.PHASECHK.TRANS64.TRYWAIT P0, [R0+URZ+0x31870], R9 ;  /* 0x03187009000075a7 */ /* 0x0022a400080011ff */
[----:B--2---:R-:W-:Y:S05]  /*41b0*/  @!P0 NANOSLEEP.SYNCS 0x989680 ;  /* 0x009896800000895d */ /* 0x004fea0003900000 */
[----:B------:R-:W2:Y:S02]  /*41c0*/  @!P0 SYNCS.PHASECHK.TRANS64 P0, [R0+URZ+0x31870], R9 ;  /* 0x03187009000085a7 */ /* 0x000ea400080010ff */
[----:B--2---:R-:W-:Y:S05]  /*41d0*/  @!P0 BRA `(.L_x_61) ;  /* 0xfffffffc00f08947 */ /* 0x004fea000383ffff */
[----:B------:R-:W-:Y:S05]  /*41e0*/  BRA `(.L_x_62) ;  /* 0xffffffcc00c07947 */ /* 0x000fea000383ffff */
.L_x_19:
[----:B------:R-:W-:Y:S02]  /*41f0*/  MOV R2, UR10 ;  /* 0x0000000a00027c02 */ /* 0x000fe40008000f00 */
[----:B------:R-:W-:Y:S07]  /*4200*/  MOV R8, R9 ;  /* 0x0000000900087202 */ /* 0x000fee0000000f00 */
.L_x_63:
[----:B-1----:R1:W2:Y:S02]  /*4210*/  SYNCS.PHASECHK.TRANS64.TRYWAIT P0, [R2+URZ+0x31840], R9 ;  /* 0x03184009020075a7 */ /* 0x0022a400080011ff */
[----:B--2---:R-:W-:Y:S05]  /*4220*/  @!P0 NANOSLEEP.SYNCS 0x989680 ;  /* 0x009896800000895d */ /* 0x004fea0003900000 */
[----:B------:R-:W2:Y:S02]  /*4230*/  @!P0 SYNCS.PHASECHK.TRANS64 P0, [R2+URZ+0x31840], R9 ;  /* 0x03184009020085a7 */ /* 0x000ea400080010ff */
[----:B--2---:R-:W-:Y:S05]  /*4240*/  @!P0 BRA `(.L_x_63) ;  /* 0xfffffffc00f08947 */ /* 0x004fea000383ffff */
[----:B------:R-:W-:Y:S05]  /*4250*/  BRA `(.L_x_64) ;  /* 0xffffffcc00c47947 */ /* 0x000fea000383ffff */
.L_x_21:
[----:B------:R-:W-:Y:S02]  /*4260*/  MOV R2, UR13 ;  /* 0x0000000d00027c02 */ /* 0x000fe40008000f00 */
[----:B------:R-:W-:Y:S07]  /*4270*/  MOV R8, R9 ;  /* 0x0000000900087202 */ /* 0x000fee0000000f00 */
.L_x_65:
[----:B-1----:R1:W2:Y:S02]  /*4280*/  SYNCS.PHASECHK.TRANS64.TRYWAIT P0, [R2+URZ+0x31840], R9 ;  /* 0x03184009020075a7 */ /* 0x0022a400080011ff */
[----:B--2---:R-:W-:Y:S05]  /*4290*/  @!P0 NANOSLEEP.SYNCS 0x989680 ;  /* 0x009896800000895d */ /* 0x004fea0003900000 */
[----:B------:R-:W2:Y:S02]  /*42a0*/  @!P0 SYNCS.PHASECHK.TRANS64 P0, [R2+URZ+0x31840], R9 ;  /* 0x03184009020085a7 */ /* 0x000ea400080010ff */
[----:B--2---:R-:W-:Y:S05]  /*42b0*/  @!P0 BRA `(.L_x_65) ;  /* 0xfffffffc00f08947 */ /* 0x004fea000383ffff */
[----:B------:R-:W-:Y:S05]  /*42c0*/  BRA `(.L_x_66) ;  /* 0xffffffd0009c7947 */ /* 0x000fea000383ffff */
.L_x_25:
[----:B------:R-:W-:Y:S04]  /*42d0*/  SHF.L.U32 R18, R13, 0x1f, RZ ;  /* 0x0000001f0d127819 */ /* 0x000fe800000006ff */
[----:B------:R-:W-:Y:S07]  /*42e0*/  MOV R19, R18 ;  /* 0x0000001200137202 */ /* 0x000fee0000000f00 */
.L_x_67:
[----:B-1----:R1:W2:Y:S02]  /*42f0*/  SYNCS.PHASECHK.TRANS64.TRYWAIT P0, [R8+URZ+0x31820], R19 ;  /* 0x03182013080075a7 */ /* 0x0022a400080011ff */
[----:B--2---:R-:W-:Y:S05]  /*4300*/  @!P0 NANOSLEEP.SYNCS 0x989680 ;  /* 0x009896800000895d */ /* 0x004fea0003900000 */
[----:B------:R-:W2:Y:S02]  /*4310*/  @!P0 SYNCS.PHASECHK.TRANS64 P0, [R8+URZ+0x31820], R19 ;  /* 0x03182013080085a7 */ /* 0x000ea400080010ff */
[----:B--2---:R-:W-:Y:S05]  /*4320*/  @!P0 BRA `(.L_x_67) ;  /* 0xfffffffc00f08947 */ /* 0x004fea000383ffff */
[----:B------:R-:W-:Y:S05]  /*4330*/  BRA `(.L_x_68) ;  /* 0xffffffd800007947 */ /* 0x000fea000383ffff */
.L_x_26:
[-C--:B------:R-:W-:Y:S02]  /*4340*/  MOV R26, R15.reuse ;  /* 0x0000000f001a7202 */ /* 0x080fe40000000f00 */
[----:B------:R-:W-:Y:S07]  /*4350*/  MOV R27, R15 ;  /* 0x0000000f001b7202 */ /* 0x000fee0000000f00 */
.L_x_69:
[----:B-1----:R1:W2:Y:S02]  /*4360*/  SYNCS.PHASECHK.TRANS64.TRYWAIT P0, [R8+URZ+0x31828], R27 ;  /* 0x0318281b080075a7 */ /* 0x0022a400080011ff */
[----:B--2---:R-:W-:Y:S05]  /*4370*/  @!P0 NANOSLEEP.SYNCS 0x989680 ;  /* 0x009896800000895d */ /* 0x004fea0003900000 */
[----:B------:R-:W2:Y:S02]  /*4380*/  @!P0 SYNCS.PHASECHK.TRANS64 P0, [R8+URZ+0x31828], R27 ;  /* 0x0318281b080085a7 */ /* 0x000ea400080010ff */
[----:B--2---:R-:W-:Y:S05]  /*4390*/  @!P0 BRA `(.L_x_69) ;  /* 0xfffffffc00f08947 */ /* 0x004fea000383ffff */
[----:B------:R-:W-:Y:S05]  /*43a0*/  BRA `(.L_x_70) ;  /* 0xffffffd800b47947 */ /* 0x000fea000383ffff */
.L_x_27:
[-C--:B------:R-:W-:Y:S02]  /*43b0*/  MOV R26, R15.reuse ;  /* 0x0000000f001a7202 */ /* 0x080fe40000000f00 */
[----:B-1----:R-:W-:Y:S07]  /*43c0*/  MOV R27, R15 ;  /* 0x0000000f001b7202 */ /* 0x002fee0000000f00 */
.L_x_71:
[----:B-1----:R1:W2:Y:S02]  /*43d0*/  SYNCS.PHASECHK.TRANS64.TRYWAIT P0, [R8+URZ+0x31830], R27 ;  /* 0x0318301b080075a7 */ /* 0x0022a400080011ff */
[----:B--2---:R-:W-:Y:S05]  /*43e0*/  @!P0 NANOSLEEP.SYNCS 0x989680 ;  /* 0x009896800000895d */ /* 0x004fea0003900000 */
[----:B------:R-:W2:Y:S02]  /*43f0*/  @!P0 SYNCS.PHASECHK.TRANS64 P0, [R8+URZ+0x31830], R27 ;  /* 0x0318301b080085a7 */ /* 0x000ea400080010ff */
[----:B--2---:R-:W-:Y:S05]  /*4400*/  @!P0 BRA `(.L_x_71) ;  /* 0xfffffffc00f08947 */ /* 0x004fea000383ffff */
[----:B------:R-:W-:Y:S05]  /*4410*/  BRA `(.L_x_72) ;  /* 0xffffffd800f07947 */ /* 0x000fea000383ffff */
.L_x_28:
[-C--:B------:R-:W-:Y:S02]  /*4420*/  MOV R26, R15.reuse ;  /* 0x0000000f001a7202 */ /* 0x080fe40000000f00 */
[----:B-1----:R-:W-:Y:S07]  /*4430*/  MOV R27, R15 ;  /* 0x0000000f001b7202 */ /* 0x002fee0000000f00 */
.L_x_73:
[----:B-1----:R1:W2:Y:S02]  /*4440*/  SYNCS.PHASECHK.TRANS64.TRYWAIT P0, [R8+URZ+0x31838], R27 ;  /* 0x0318381b080075a7 */ /* 0x0022a400080011ff */
[----:B--2---:R-:W-:Y:S05]  /*4450*/  @!P0 NANOSLEEP.SYNCS 0x989680 ;  /* 0x009896800000895d */ /* 0x004fea0003900000 */
[----:B------:R-:W2:Y:S02]  /*4460*/  @!P0 SYNCS.PHASECHK.TRANS64 P0, [R8+URZ+0x31838], R27 ;  /* 0x0318381b080085a7 */ /* 0x000ea400080010ff */
[----:B--2---:R-:W-:Y:S05]  /*4470*/  @!P0 BRA `(.L_x_73) ;  /* 0xfffffffc00f08947 */ /* 0x004fea000383ffff */
[----:B------:R-:W-:Y:S05]  /*4480*/  BRA `(.L_x_74) ;  /* 0xffffffdc00287947 */ /* 0x000fea000383ffff */
.L_x_33:
[----:B------:R-:W-:-:S07]  /*4490*/  MOV R6, R7 ;  /* 0x0000000700067202 */ /* 0x000fce0000000f00 */
.L_x_75:
[----:B-1----:R1:W2:Y:S02]  /*44a0*/  SYNCS.PHASECHK.TRANS64.TRYWAIT P2, [R2+URZ+0x31860], R7 ;  /* 0x03186007020075a7 */ /* 0x0022a400080411ff */
[----:B--2---:R-:W-:Y:S05]  /*44b0*/  @!P2 NANOSLEEP.SYNCS 0x989680 ;  /* 0x009896800000a95d */ /* 0x004fea0003900000 */
[----:B------:R-:W2:Y:S02]  /*44c0*/  @!P2 SYNCS.PHASECHK.TRANS64 P2, [R2+URZ+0x31860], R7 ;  /* 0x031860070200a5a7 */ /* 0x000ea400080410ff */
[----:B--2---:R-:W-:Y:S05]  /*44d0*/  @!P2 BRA `(.L_x_75) ;  /* 0xfffffffc00f0a947 */ /* 0x004fea000383ffff */
[----:B------:R-:W-:Y:S05]  /*44e0*/  BRA `(.L_x_76) ;  /* 0xffffffe000547947 */ /* 0x000fea000383ffff */
        .weak           $__internal_0_$__cuda_sm10x_tcgen05_guardrail_trap_col_being_dealloced_not_returned_by_alloc
        .type           $__internal_0_$__cuda_sm10x_tcgen05_guardrail_trap_col_being_dealloced_not_returned_by_alloc,@function
        .size           $__internal_0_$__cuda_sm10x_tcgen05_guardrail_trap_col_being_dealloced_not_returned_by_alloc,($__internal_1_$__cuda_sm10x_tcgen05_guardrail_trap_phase_invalid_during_alloc - $__internal_0_$__cuda_sm10x_tcgen05_guardrail_trap_col_being_dealloced_not_returned_by_alloc)
$__internal_0_$__cuda_sm10x_tcgen05_guardrail_trap_col_being_dealloced_not_returned_by_alloc:
[----:B------:R-:W-:Y:S05]  /*44f0*/  BPT.TRAP 0x1 ;  /* 0x000000040000795c */ /* 0x000fea0000300000 */
[----:B------:R-:W-:-:S04]  /*4500*/  HFMA2 R3, -RZ, RZ, 0, 0 ;  /* 0x00000000ff037431 */ /* 0x000fc800000001ff */
[----:B------:R-:W-:Y:S05]  /*4510*/  RET.REL.NODEC R2 `(_ZN9deep_gemm24sm100_fp8_gemm_1d1d_implILN4cute4UMMA5MajorE0ELS3_0ELj0ELj4096ELj7168ELj128ELj224ELj128ELj64ELj128ELj128ELj64ELj4ELj128ELj128ELj1ELb0ELj139ELNS_8GemmTypeE1ELb0EN7cutlass10bfloat16_tENS_16EpilogueIdentityEEEvPijjj14CUtensorMap_stS9_S9_S9_S9_) ;  /* 0xffffffb802b87950 */ /* 0x000fea0003c3ffff */
        .weak           $__internal_1_$__cuda_sm10x_tcgen05_guardrail_trap_phase_invalid_during_alloc
        .type           $__internal_1_$__cuda_sm10x_tcgen05_guardrail_trap_phase_invalid_during_alloc,@function
        .size           $__internal_1_$__cuda_sm10x_tcgen05_guardrail_trap_phase_invalid_during_alloc,($__internal_2_$__cuda_sm10x_tcgen05_guardrail_trap_unallocated_columns_being_dealloced - $__internal_1_$__cuda_sm10x_tcgen05_guardrail_trap_phase_invalid_during_alloc)
$__internal_1_$__cuda_sm10x_tcgen05_guardrail_trap_phase_invalid_during_alloc:
[----:B------:R-:W-:Y:S05]  /*4520*/  BPT.TRAP 0x1 ;  /* 0x000000040000795c */ /* 0x000fea0000300000 */
[----:B------:R-:W-:-:S04]  /*4530*/  MOV R5, 0x0 ;  /* 0x0000000000057802 */ /* 0x000fc80000000f00 */
[----:B------:R-:W-:Y:S05]  /*4540*/  RET.REL.NODEC R4 `(_ZN9deep_gemm24sm100_fp8_gemm_1d1d_implILN4cute4UMMA5MajorE0ELS3_0ELj0ELj4096ELj7168ELj128ELj224ELj128ELj64ELj128ELj128ELj64ELj4ELj128ELj128ELj1ELb0ELj139ELNS_8GemmTypeE1ELb0EN7cutlass10bfloat16_tENS_16EpilogueIdentityEEEvPijjj14CUtensorMap_stS9_S9_S9_S9_) ;  /* 0xffffffb804ac7950 */ /* 0x000fea0003c3ffff */
        .weak           $__internal_2_$__cuda_sm10x_tcgen05_guardrail_trap_unallocated_columns_being_dealloced
        .type           $__internal_2_$__cuda_sm10x_tcgen05_guardrail_trap_unallocated_columns_being_dealloced,@function
        .size           $__internal_2_$__cuda_sm10x_tcgen05_guardrail_trap_unallocated_columns_being_dealloced,($__internal_3_$__cuda_sm20_div_u16 - $__internal_2_$__cuda_sm10x_tcgen05_guardrail_trap_unallocated_columns_being_dealloced)
$__internal_2_$__cuda_sm10x_tcgen05_guardrail_trap_unallocated_columns_being_dealloced:
[----:B------:R-:W-:Y:S05]  /*4550*/  BPT.TRAP 0x1 ;  /* 0x000000040000795c */ /* 0x000fea0000300000 */
[----:B------:R-:W-:-:S04]  /*4560*/  HFMA2 R3, -RZ, RZ, 0, 0 ;  /* 0x00000000ff037431 */ /* 0x000fc800000001ff */
[----:B------:R-:W-:Y:S05]  /*4570*/  RET.REL.NODEC R2 `(_ZN9deep_gemm24sm100_fp8_gemm_1d1d_implILN4cute4UMMA5MajorE0ELS3_0ELj0ELj4096ELj7168ELj128ELj224ELj128ELj64ELj128ELj128ELj64ELj4ELj128ELj128ELj1ELb0ELj139ELNS_8GemmTypeE1ELb0EN7cutlass10bfloat16_tENS_16EpilogueIdentityEEEvPijjj14CUtensorMap_stS9_S9_S9_S9_) ;  /* 0xffffffb802a07950 */ /* 0x000fea0003c3ffff */
        .weak           $__internal_3_$__cuda_sm20_div_u16
        .type           $__internal_3_$__cuda_sm20_div_u16,@function
        .size           $__internal_3_$__cuda_sm20_div_u16,(.L_x_81 - $__internal_3_$__cuda_sm20_div_u16)
$__internal_3_$__cuda_sm20_div_u16:
[----:B------:R-:W1:Y:S01]  /*4580*/  I2F.U16 R9, R35 ;  /* 0x0000002300097306 */ /* 0x000e620000101000 */
[----:B------:R-:W-:-:S07]  /*4590*/  IMAD.MOV.U32 R5, RZ, RZ, 0x4b800000 ;  /* 0x4b800000ff057424 */ /* 0x000fce00078e00ff */
[----:B------:R-:W-:Y:S01]  /*45a0*/  I2F.U16.RZ R8, R8 ;  /* 0x0000000800087306 */ /* 0x000fe2000010d000 */
[C---:B-1----:R-:W-:Y:S02]  /*45b0*/  FSETP.GEU.AND P1, PT, |R9|.reuse, 1.175494350822287508e-38, PT ;  /* 0x008000000900780b */ /* 0x042fe40003f2e200 */
[----:B------:R-:W-:Y:S02]  /*45c0*/  FSETP.GT.AND P2, PT, |R9|, 8.50705917302346158658e+37, PT ;  /* 0x7e8000000900780b */ /* 0x000fe40003f44200 */
[----:B------:R-:W-:Y:S02]  /*45d0*/  FSEL R5, R5, 1, !P1 ;  /* 0x3f80000005057808 */ /* 0x000fe40004800000 */
[----:B------:R-:W-:Y:S02]  /*45e0*/  ISETP.NE.U32.AND P1, PT, R35, RZ, PT ;  /* 0x000000ff2300720c */ /* 0x000fe40003f25070 */
[----:B------:R-:W-:-:S05]  /*45f0*/  FSEL R10, R5, 0.25, !P2 ;  /* 0x3e800000050a7808 */ /* 0x000fca0005000000 */
[----:B------:R-:W-:-:S06]  /*4600*/  FMUL R5, R9, R10 ;  /* 0x0000000a09057220 */ /* 0x000fcc0000400000 */
[----:B------:R-:W1:Y:S02]  /*4610*/  MUFU.RCP R5, R5 ;  /* 0x0000000500057308 */ /* 0x000e640000001000 */
[----:B-1----:R-:W-:Y:S01]  /*4620*/  FMUL R9, R10, R5 ;  /* 0x000000050a097220 */ /* 0x002fe20000400000 */
[----:B------:R-:W-:-:S03]  /*4630*/  IMAD.MOV.U32 R5, RZ, RZ, 0x0 ;  /* 0x00000000ff057424 */ /* 0x000fc600078e00ff */
[----:B------:R-:W-:-:S04]  /*4640*/  VIADD R9, R9, 0x2 ;  /* 0x0000000209097836 */ /* 0x000fc80000000000 */
[----:B------:R-:W-:-:S04]  /*4650*/  FMUL.RZ R9, R8, R9 ;  /* 0x0000000908097220 */ /* 0x000fc8000040c000 */
[----:B------:R-:W1:Y:S02]  /*4660*/  F2I.U32.TRUNC.NTZ R36, R9 ;  /* 0x0000000900247305 */ /* 0x000e64000020f000 */
[----:B-1----:R-:W-:Y:S02]  /*4670*/  LOP3.LUT R36, R36, 0xffff, RZ, 0xc0, !PT ;  /* 0x0000ffff24247812 */ /* 0x002fe400078ec0ff */
[----:B------:R-:W-:Y:S01]  /*4680*/  @!P1 MOV R36, 0xffffffff ;  /* 0xffffffff00249802 */ /* 0x000fe20000000f00 */
[----:B------:R-:W-:Y:S06]  /*4690*/  RET.REL.NODEC R4 `(_ZN9deep_gemm24sm100_fp8_gemm_1d1d_implILN4cute4UMMA5MajorE0ELS3_0ELj0ELj4096ELj7168ELj128ELj224ELj128ELj64ELj128ELj128ELj64ELj4ELj128ELj128ELj1ELb0ELj139ELNS_8GemmTypeE1ELb0EN7cutlass10bfloat16_tENS_16EpilogueIdentityEEEvPijjj14CUtensorMap_stS9_S9_S9_S9_) ;  /* 0xffffffb804587950 */ /* 0x000fec0003c3ffff */
.L_x_77:
[----:B------:R-:W-:-:S00]  /*46a0*/  BRA `(.L_x_77) ;  /* 0xfffffffc00fc7947 */ /* 0x000fc0000383ffff */
[----:B------:R-:W-:-:S00]  /*46b0*/  NOP ;  /* 0x0000000000007918 */ /* 0x000fc00000000000 */
        /* <DEDUP_REMOVED lines=12> */
.L_x_81:


//--------------------- .nv.shared._ZN9deep_gemm24sm100_fp8_gemm_1d1d_implILN4cute4UMMA5MajorE0ELS3_0ELj0ELj4096ELj7168ELj128ELj224ELj128ELj64ELj128ELj128ELj64ELj4ELj128ELj128ELj1ELb0ELj139ELNS_8GemmTypeE1ELb0EN7cutlass10bfloat16_tENS_16EpilogueIdentityEEEvPijjj14CUtensorMap_stS9_S9_S9_S9_ --------------------------
	.section	.nv.shared._ZN9deep_gemm24sm100_fp8_gemm_1d1d_implILN4cute4UMMA5MajorE0ELS3_0ELj0ELj4096ELj7168ELj128ELj224ELj128ELj64ELj128ELj128ELj64ELj4ELj128ELj128ELj1ELb0ELj139ELNS_8GemmTypeE1ELb0EN7cutlass10bfloat16_tENS_16EpilogueIdentityEEEvPijjj14CUtensorMap_stS9_S9_S9_S9_,"aw",@nobits
	.sectionflags	@""
	.align	1024
	.zero		1024


//--------------------- .nv.shared.reserved.0     --------------------------
	.section	.nv.shared.reserved.0,"aw",@nobits
	.align	8
	.weak		__nv_reservedSMEM_offset_0_alias
	.size		__nv_reservedSMEM_offset_0_alias, 0, 64
	.other		__nv_reservedSMEM_offset_0_alias,@"STO_CUDA_RESERVED_SHARED STV_DEFAULT"
__nv_reservedSMEM_offset_0_alias:
	.zero		0
.nv.shared.reserved.0:
	.zero		64
	.weak		__nv_reservedSMEM_allocation_phase
	.type		__nv_reservedSMEM_allocation_phase,@object
	.size		__nv_reservedSMEM_allocation_phase,(.L_0 - __nv_reservedSMEM_allocation_phase)
__nv_reservedSMEM_allocation_phase:
	.zero		1
.L_0:
	.zero		7
	.weak		__nv_reservedSMEM_devtool_atexit_pc
	.type		__nv_reservedSMEM_devtool_atexit_pc,@object
	.size		__nv_reservedSMEM_devtool_atexit_pc,(__nv_reservedSMEM_allocation_mask - __nv_reservedSMEM_devtool_atexit_pc)
__nv_reservedSMEM_devtool_atexit_pc:
	.zero		8
	.weak		__nv_reservedSMEM_allocation_mask
	.type		__nv_reservedSMEM_allocation_mask,@object
	.size		__nv_reservedSMEM_allocation_mask,(.L_2 - __nv_reservedSMEM_allocation_mask)
__nv_reservedSMEM_allocation_mask:
	.zero		4
.L_2:


//--------------------- .nv.global                --------------------------
	.section	.nv.global,"aw",@nobits
.nv.global:
	.type		_ZN47_INTERNAL_c34a85d1_9_kernel_cu_f4b34fbb_28927114cute1_E,@object
	.size		_ZN47_INTERNAL_c34a85d1_9_kernel_cu_f4b34fbb_28927114cute1_E,(_ZN47_INTERNAL_c34a85d1_9_kernel_cu_f4b34fbb_28927114cuda3std3__45__cpo6cbeginE - _ZN47_INTERNAL_c34a85d1_9_kernel_cu_f4b34fbb_28927114cute1_E)
_ZN47_INTERNAL_c34a85d1_9_kernel_cu_f4b34fbb_28927114cute1_E:
	.zero		1
	.type		_ZN47_INTERNAL_c34a85d1_9_kernel_cu_f4b34fbb_28927114cuda3std3__45__cpo6cbeginE,@object
	.size		_ZN47_INTERNAL_c34a85d1_9_kernel_cu_f4b34fbb_28927114cuda3std3__45__cpo6cbeginE,(_ZN47_INTERNAL_c34a85d1_9_kernel_cu_f4b34fbb_28927114cuda3std3__48in_placeE - _ZN47_INTERNAL_c34a85d1_9_kernel_cu_f4b34fbb_28927114cuda3std3__45__cpo6cbeginE)
_ZN47_INTERNAL_c34a85d1_9_kernel_cu_f4b34fbb_28927114cuda3std3__45__cpo6cbeginE:
	.zero		1
	.type		_ZN47_INTERNAL_c34a85d1_9_kernel_cu_f4b34fbb_28927114cuda3std3__48in_placeE,@object
	.size		_ZN47_INTERNAL_c34a85d1_9_kernel_cu_f4b34fbb_28927114cuda3std3__48in_placeE,(_ZN47_INTERNAL_c34a85d1_9_kernel_cu_f4b34fbb_28927114cuda3std6ranges3__45__cpo9iter_moveE - _ZN47_INTERNAL_c34a85d1_9_kernel_cu_f4b34fbb_28927114cuda3std3__48in_placeE)
_ZN47_INTERNAL_c34a85d1_9_kernel_cu_f4b34fbb_28927114cuda3std3__48in_placeE:
	.zero		1
	.type		_ZN47_INTERNAL_c34a85d1_9_kernel_cu_f4b34fbb_28927114cuda3std6ranges3__45__cpo9iter_moveE,@object
	.size		_ZN47_INTERNAL_c34a85d1_9_kernel_cu_f4b34fbb_28927114cuda3std6ranges3__45__cpo9iter_moveE,(_ZN47_INTERNAL_c34a85d1_9_kernel_cu_f4b34fbb_28927114cuda3std3__45__cpo5beginE - _ZN47_INTERNAL_c34a85d1_9_kernel_cu_f4b34fbb_28927114cuda3std6ranges3__45__cpo9iter_moveE)
_ZN47_INTERNAL_c34a85d1_9_kernel_cu_f4b34fbb_28927114cuda3std6ranges3__45__cpo9iter_moveE:
	.zero		1
	.type		_ZN47_INTERNAL_c34a85d1_9_kernel_cu_f4b34fbb_28927114cuda3std3__45__cpo5beginE,@object
	.size		_ZN47_INTERNAL_c34a85d1_9_kernel_cu_f4b34fbb_28927114cuda3std3__45__cpo5beginE,(_ZN47_INTERNAL_c34a85d1_9_kernel_cu_f4b34fbb_28927114cuda3std3__449_GLOBAL__N__c34a85d1_9_kernel_cu_f4b34fbb_28927116ignoreE - _ZN47_INTERNAL_c34a85d1_9_kernel_cu_f4b34fbb_28927114cuda3std3__45__cpo5beginE)
_ZN47_INTERNAL_c34a85d1_9_kernel_cu_f4b34fbb_28927114cuda3std3__45__cpo5beginE:
	.zero		1
	.type		_ZN47_INTERNAL_c34a85d1_9_kernel_cu_f4b34fbb_28927114cuda3std3__449_GLOBAL__N__c34a85d1_9_kernel_cu_f4b34fbb_28927116ignoreE,@object
	.size		_ZN47_INTERNAL_c34a85d1_9_kernel_cu_f4b34fbb_28927114cuda3std3__449_GLOBAL__N__c34a85d1_9_kernel_cu_f4b34fbb_28927116ignoreE,(_ZN47_INTERNAL_c34a85d1_9_kernel_cu_f4b34fbb_28927114cute7productE - _ZN47_INTERNAL_c34a85d1_9_kernel_cu_f4b34fbb_28927114cuda3std3__449_GLOBAL__N__c34a85d1_9_kernel_cu_f4b34fbb_28927116ignoreE)
_ZN47_INTERNAL_c34a85d1_9_kernel_cu_f4b34fbb_28927114cuda3std3__449_GLOBAL__N__c34a85d1_9_kernel_cu_f4b34fbb_28927116ignoreE:
	.zero		1
	.type		_ZN47_INTERNAL_c34a85d1_9_kernel_cu_f4b34fbb_28927114cute7productE,@object
	.size		_ZN47_INTERNAL_c34a85d1_9_kernel_cu_f4b34fbb_28927114cute7productE,(_ZN47_INTERNAL_c34a85d1_9_kernel_cu_f4b34fbb_28927114cuda3std3__45__cpo3endE - _ZN47_INTERNAL_c34a85d1_9_kernel_cu_f4b34fbb_28927114cute7productE)
_ZN47_INTERNAL_c34a85d1_9_kernel_cu_f4b34fbb_28927114cute7productE:
	.zero		1
	.type		_ZN47_INTERNAL_c34a85d1_9_kernel_cu_f4b34fbb_28927114cuda3std3__45__cpo3endE,@object
	.size		_ZN47_INTERNAL_c34a85d1_9_kernel_cu_f4b34fbb_28927114cuda3std3__45__cpo3endE,(_ZN47_INTERNAL_c34a85d1_9_kernel_cu_f4b34fbb_28927114cuda3std3__419piecewise_constructE - _ZN47_INTERNAL_c34a85d1_9_kernel_cu_f4b34fbb_28927114cuda3std3__45__cpo3endE)
_ZN47_INTERNAL_c34a85d1_9_kernel_cu_f4b34fbb_28927114cuda3std3__45__cpo3endE:
	.zero		1
	.type		_ZN47_INTERNAL_c34a85d1_9_kernel_cu_f4b34fbb_28927114cuda3std3__419piecewise_constructE,@object
	.size		_ZN47_INTERNAL_c34a85d1_9_kernel_cu_f4b34fbb_28927114cuda3std3__419piecewise_constructE,(_ZN47_INTERNAL_c34a85d1_9_kernel_cu_f4b34fbb_28927114cuda3std3__45__cpo4cendE - _ZN47_INTERNAL_c34a85d1_9_kernel_cu_f4b34fbb_28927114cuda3std3__419piecewise_constructE)
_ZN47_INTERNAL_c34a85d1_9_kernel_cu_f4b34fbb_28927114cuda3std3__419piecewise_constructE:
	.zero		1
	.type		_ZN47_INTERNAL_c34a85d1_9_kernel_cu_f4b34fbb_28927114cuda3std3__45__cpo4cendE,@object
	.size		_ZN47_INTERNAL_c34a85d1_9_kernel_cu_f4b34fbb_28927114cuda3std3__45__cpo4cendE,(_ZN47_INTERNAL_c34a85d1_9_kernel_cu_f4b34fbb_28927114cuda3std6ranges3__45__cpo4swapE - _ZN47_INTERNAL_c34a85d1_9_kernel_cu_f4b34fbb_28927114cuda3std3__45__cpo4cendE)
_ZN47_INTERNAL_c34a85d1_9_kernel_cu_f4b34fbb_28927114cuda3std3__45__cpo4cendE:
	.zero		1
	.type		_ZN47_INTERNAL_c34a85d1_9_kernel_cu_f4b34fbb_28927114cuda3std6ranges3__45__cpo4swapE,@object
	.size		_ZN47_INTERNAL_c34a85d1_9_kernel_cu_f4b34fbb_28927114cuda3std6ranges3__45__cpo4swapE,(.L_10 - _ZN47_INTERNAL_c34a85d1_9_kernel_cu_f4b34fbb_28927114cuda3std6ranges3__45__cpo4swapE)
_ZN47_INTERNAL_c34a85d1_9_kernel_cu_f4b34fbb_28927114cuda3std6ranges3__45__cpo4swapE:
	.zero		1
.L_10:


//--------------------- .nv.constant0._ZN9deep_gemm24sm100_fp8_gemm_1d1d_implILN4cute4UMMA5MajorE0ELS3_0ELj0ELj4096ELj7168ELj128ELj224ELj128ELj64ELj128ELj128ELj64ELj4ELj128ELj128ELj1ELb0ELj139ELNS_8GemmTypeE1ELb0EN7cutlass10bfloat16_tENS_16EpilogueIdentityEEEvPijjj14CUtensorMap_stS9_S9_S9_S9_ --------------------------
	.section	.nv.constant0._ZN9deep_gemm24sm100_fp8_gemm_1d1d_implILN4cute4UMMA5MajorE0ELS3_0ELj0ELj4096ELj7168ELj128ELj224ELj128ELj64ELj128ELj128ELj64ELj4ELj128ELj128ELj1ELb0ELj139ELNS_8GemmTypeE1ELb0EN7cutlass10bfloat16_tENS_16EpilogueIdentityEEEvPijjj14CUtensorMap_stS9_S9_S9_S9_,"a",@progbits
	.sectionflags	@""
	.align	4
.nv.constant0._ZN9deep_gemm24sm100_fp8_gemm_1d1d_implILN4cute4UMMA5MajorE0ELS3_0ELj0ELj4096ELj7168ELj128ELj224ELj128ELj64ELj128ELj128ELj64ELj4ELj128ELj128ELj1ELb0ELj139ELNS_8GemmTypeE1ELb0EN7cutlass10bfloat16_tENS_16EpilogueIdentityEEEvPijjj14CUtensorMap_stS9_S9_S9_S9_:
	.zero		1600


//--------------------- SYMBOLS --------------------------

	.type		.nv.reservedSmem.offset0,@object
	.size		.nv.reservedSmem.offset0,0x4
	.type		.nv.reservedSmem.cap,@object
	.size		.nv.reservedSmem.cap,0x4
